//
// Generated by NVIDIA NVVM Compiler
//
// Compiler Build ID: CL-36424714
// Cuda compilation tools, release 13.0, V13.0.88
// Based on NVVM 20.0.0
//

.version 9.0
.target sm_100
.address_size 64

	// .globl	_Z16completa_matricePf
// _ZZ7findmaxPfS_iPiE12cachecontrol has been demoted
// _ZZ7findmaxPfS_iPiE7indices has been demoted

.visible .entry _Z16completa_matricePf(
	.param .u64 .ptr .align 1 _Z16completa_matricePf_param_0
)
{
	.reg .pred 	%p<4>;
	.reg .b32 	%r<13>;
	.reg .b64 	%rd<5>;

	ld.param.u64 	%rd1, [_Z16completa_matricePf_param_0];
	mov.u32 	%r2, %ctaid.y;
	mov.u32 	%r3, %ntid.y;
	mov.u32 	%r4, %tid.y;
	mad.lo.s32 	%r5, %r2, %r3, %r4;
	mov.u32 	%r6, %ctaid.x;
	mov.u32 	%r7, %ntid.x;
	mov.u32 	%r8, %tid.x;
	mad.lo.s32 	%r9, %r6, %r7, %r8;
	mov.u32 	%r10, %nctaid.x;
	mul.lo.s32 	%r11, %r10, %r7;
	mad.lo.s32 	%r1, %r11, %r5, %r9;
	setp.lt.u32 	%p1, %r5, 500;
	setp.lt.s32 	%p2, %r9, 501;
	and.pred  	%p3, %p1, %p2;
	@%p3 bra 	$L__BB0_2;
	cvta.to.global.u64 	%rd2, %rd1;
	mul.wide.s32 	%rd3, %r1, 4;
	add.s64 	%rd4, %rd2, %rd3;
	mov.b32 	%r12, 0;
	st.global.u32 	[%rd4], %r12;
$L__BB0_2:
	ret;

}
	// .globl	_Z9triangoloPfi
.visible .entry _Z9triangoloPfi(
	.param .u64 .ptr .align 1 _Z9triangoloPfi_param_0,
	.param .u32 _Z9triangoloPfi_param_1
)
{
	.reg .pred 	%p<3>;
	.reg .b32 	%r<19>;
	.reg .b32 	%f<8>;
	.reg .b64 	%rd<11>;

	ld.param.u64 	%rd2, [_Z9triangoloPfi_param_0];
	ld.param.u32 	%r4, [_Z9triangoloPfi_param_1];
	cvta.to.global.u64 	%rd1, %rd2;
	mov.u32 	%r5, %ctaid.y;
	mov.u32 	%r6, %ntid.y;
	mov.u32 	%r7, %tid.y;
	mad.lo.s32 	%r8, %r5, %r6, %r7;
	mov.u32 	%r9, %ctaid.x;
	mov.u32 	%r10, %ntid.x;
	mov.u32 	%r11, %tid.x;
	mad.lo.s32 	%r1, %r9, %r10, %r11;
	mov.u32 	%r12, %nctaid.x;
	mul.lo.s32 	%r13, %r12, %r10;
	mul.lo.s32 	%r2, %r13, %r8;
	mul.lo.s32 	%r3, %r13, %r4;
	min.s32 	%r14, %r8, %r1;
	setp.le.s32 	%p1, %r14, %r4;
	@%p1 bra 	$L__BB1_3;
	add.s32 	%r15, %r3, %r4;
	mul.wide.s32 	%rd3, %r15, 4;
	add.s64 	%rd4, %rd1, %rd3;
	ld.global.f32 	%f1, [%rd4];
	setp.eq.f32 	%p2, %f1, 0f00000000;
	@%p2 bra 	$L__BB1_3;
	add.s32 	%r16, %r2, %r4;
	mul.wide.u32 	%rd5, %r16, 4;
	add.s64 	%rd6, %rd1, %rd5;
	ld.global.f32 	%f2, [%rd6];
	div.rn.f32 	%f3, %f2, %f1;
	add.s32 	%r17, %r3, %r1;
	mul.wide.s32 	%rd7, %r17, 4;
	add.s64 	%rd8, %rd1, %rd7;
	ld.global.f32 	%f4, [%rd8];
	mul.f32 	%f5, %f4, %f3;
	add.s32 	%r18, %r2, %r1;
	mul.wide.s32 	%rd9, %r18, 4;
	add.s64 	%rd10, %rd1, %rd9;
	ld.global.f32 	%f6, [%rd10];
	sub.f32 	%f7, %f6, %f5;
	st.global.f32 	[%rd10], %f7;
$L__BB1_3:
	ret;

}
	// .globl	_Z7findmaxPfS_iPi
.visible .entry _Z7findmaxPfS_iPi(
	.param .u64 .ptr .align 1 _Z7findmaxPfS_iPi_param_0,
	.param .u64 .ptr .align 1 _Z7findmaxPfS_iPi_param_1,
	.param .u32 _Z7findmaxPfS_iPi_param_2,
	.param .u64 .ptr .align 1 _Z7findmaxPfS_iPi_param_3
)
{
	.reg .pred 	%p<17>;
	.reg .b32 	%r<48>;
	.reg .b32 	%f<22>;
	.reg .b64 	%rd<24>;
	// demoted variable
	.shared .align 4 .b8 _ZZ7findmaxPfS_iPiE12cachecontrol[128];
	// demoted variable
	.shared .align 4 .b8 _ZZ7findmaxPfS_iPiE7indices[128];
	ld.param.u64 	%rd10, [_Z7findmaxPfS_iPi_param_0];
	ld.param.u64 	%rd11, [_Z7findmaxPfS_iPi_param_1];
	ld.param.u32 	%r21, [_Z7findmaxPfS_iPi_param_2];
	ld.param.u64 	%rd12, [_Z7findmaxPfS_iPi_param_3];
	cvta.to.global.u64 	%rd1, %rd12;
	cvta.to.global.u64 	%rd2, %rd11;
	mov.u32 	%r1, %ctaid.x;
	mov.u32 	%r2, %ntid.x;
	mov.u32 	%r3, %tid.x;
	mad.lo.s32 	%r4, %r1, %r2, %r3;
	shl.b32 	%r22, %r3, 2;
	mov.u32 	%r23, _ZZ7findmaxPfS_iPiE7indices;
	add.s32 	%r5, %r23, %r22;
	st.shared.u32 	[%r5], %r4;
	setp.lt.s32 	%p1, %r4, %r21;
	mov.u32 	%r24, _ZZ7findmaxPfS_iPiE12cachecontrol;
	add.s32 	%r6, %r24, %r22;
	@%p1 bra 	$L__BB2_2;
	cvta.to.global.u64 	%rd13, %rd10;
	mov.u32 	%r25, %nctaid.x;
	mul.lo.s32 	%r26, %r25, %r2;
	mad.lo.s32 	%r27, %r26, %r4, %r21;
	mul.wide.u32 	%rd14, %r27, 4;
	add.s64 	%rd15, %rd13, %rd14;
	ld.global.f32 	%f14, [%rd15];
	abs.f32 	%f15, %f14;
	st.shared.f32 	[%r6], %f15;
	bra.uni 	$L__BB2_3;
$L__BB2_2:
	mov.b32 	%r28, 0;
	st.shared.u32 	[%r6], %r28;
$L__BB2_3:
	bar.sync 	0;
	setp.gt.u32 	%p2, %r3, 15;
	@%p2 bra 	$L__BB2_12;
	mov.b32 	%r43, 16;
$L__BB2_5:
	setp.ge.u32 	%p3, %r3, %r43;
	mov.b32 	%r44, 0;
	@%p3 bra 	$L__BB2_9;
	ld.shared.f32 	%f16, [%r6];
	shl.b32 	%r8, %r43, 2;
	add.s32 	%r31, %r6, %r8;
	ld.shared.f32 	%f1, [%r31];
	setp.geu.f32 	%p4, %f16, %f1;
	@%p4 bra 	$L__BB2_8;
	st.shared.f32 	[%r6], %f1;
	add.s32 	%r32, %r5, %r8;
	ld.shared.u32 	%r33, [%r32];
	st.shared.u32 	[%r5], %r33;
$L__BB2_8:
	shr.u32 	%r44, %r43, 1;
	bar.sync 	0;
$L__BB2_9:
	setp.ne.s32 	%p5, %r44, 0;
	mov.u32 	%r43, %r44;
	@%p5 bra 	$L__BB2_5;
	setp.ne.s32 	%p6, %r3, 0;
	@%p6 bra 	$L__BB2_12;
	ld.shared.f32 	%f17, [_ZZ7findmaxPfS_iPiE12cachecontrol];
	mul.wide.u32 	%rd16, %r1, 4;
	add.s64 	%rd17, %rd2, %rd16;
	st.global.f32 	[%rd17], %f17;
	ld.shared.u32 	%r34, [_ZZ7findmaxPfS_iPiE7indices];
	add.s64 	%rd18, %rd1, %rd16;
	st.global.u32 	[%rd18], %r34;
$L__BB2_12:
	bar.sync 	0;
	or.b32  	%r35, %r3, %r1;
	setp.ne.s32 	%p7, %r35, 0;
	@%p7 bra 	$L__BB2_29;
	mov.u32 	%r11, %nctaid.x;
	and.b32  	%r12, %r11, 3;
	setp.lt.u32 	%p8, %r11, 4;
	mov.b32 	%r46, 0;
	@%p8 bra 	$L__BB2_24;
	and.b32  	%r46, %r11, 2147483644;
	and.b32  	%r37, %r11, -4;
	neg.s32 	%r45, %r37;
	mov.b64 	%rd22, 0;
$L__BB2_15:
	ld.global.f32 	%f20, [%rd2];
	add.s64 	%rd4, %rd2, %rd22;
	ld.global.f32 	%f3, [%rd4];
	setp.geu.f32 	%p9, %f20, %f3;
	add.s64 	%rd5, %rd1, %rd22;
	@%p9 bra 	$L__BB2_17;
	st.global.f32 	[%rd2], %f3;
	ld.global.u32 	%r38, [%rd5];
	st.global.u32 	[%rd1], %r38;
	ld.global.f32 	%f20, [%rd2];
$L__BB2_17:
	ld.global.f32 	%f6, [%rd4+4];
	setp.geu.f32 	%p10, %f20, %f6;
	@%p10 bra 	$L__BB2_19;
	st.global.f32 	[%rd2], %f6;
	ld.global.u32 	%r39, [%rd5+4];
	st.global.u32 	[%rd1], %r39;
	ld.global.f32 	%f20, [%rd2];
$L__BB2_19:
	ld.global.f32 	%f9, [%rd4+8];
	setp.geu.f32 	%p11, %f20, %f9;
	@%p11 bra 	$L__BB2_21;
	st.global.f32 	[%rd2], %f9;
	ld.global.u32 	%r40, [%rd5+8];
	st.global.u32 	[%rd1], %r40;
	ld.global.f32 	%f20, [%rd2];
$L__BB2_21:
	ld.global.f32 	%f12, [%rd4+12];
	setp.geu.f32 	%p12, %f20, %f12;
	@%p12 bra 	$L__BB2_23;
	st.global.f32 	[%rd2], %f12;
	ld.global.u32 	%r41, [%rd5+12];
	st.global.u32 	[%rd1], %r41;
$L__BB2_23:
	add.s32 	%r45, %r45, 4;
	add.s64 	%rd22, %rd22, 16;
	setp.ne.s32 	%p13, %r45, 0;
	@%p13 bra 	$L__BB2_15;
$L__BB2_24:
	setp.eq.s32 	%p14, %r12, 0;
	@%p14 bra 	$L__BB2_29;
	mul.wide.u32 	%rd23, %r46, 4;
	neg.s32 	%r47, %r12;
$L__BB2_26:
	.pragma "nounroll";
	ld.global.f32 	%f18, [%rd2];
	add.s64 	%rd20, %rd2, %rd23;
	ld.global.f32 	%f13, [%rd20];
	setp.geu.f32 	%p15, %f18, %f13;
	@%p15 bra 	$L__BB2_28;
	st.global.f32 	[%rd2], %f13;
	add.s64 	%rd21, %rd1, %rd23;
	ld.global.u32 	%r42, [%rd21];
	st.global.u32 	[%rd1], %r42;
$L__BB2_28:
	add.s64 	%rd23, %rd23, 4;
	add.s32 	%r47, %r47, 1;
	setp.ne.s32 	%p16, %r47, 0;
	@%p16 bra 	$L__BB2_26;
$L__BB2_29:
	ret;

}
	// .globl	_Z8pivotingPfiPi
.visible .entry _Z8pivotingPfiPi(
	.param .u64 .ptr .align 1 _Z8pivotingPfiPi_param_0,
	.param .u32 _Z8pivotingPfiPi_param_1,
	.param .u64 .ptr .align 1 _Z8pivotingPfiPi_param_2
)
{
	.reg .b32 	%r<11>;
	.reg .b32 	%f<3>;
	.reg .b64 	%rd<9>;

	ld.param.u64 	%rd1, [_Z8pivotingPfiPi_param_0];
	ld.param.u32 	%r1, [_Z8pivotingPfiPi_param_1];
	ld.param.u64 	%rd2, [_Z8pivotingPfiPi_param_2];
	cvta.to.global.u64 	%rd3, %rd1;
	cvta.to.global.u64 	%rd4, %rd2;
	mov.u32 	%r2, %nctaid.x;
	mov.u32 	%r3, %ntid.x;
	mul.lo.s32 	%r4, %r2, %r3;
	mov.u32 	%r5, %ctaid.x;
	mov.u32 	%r6, %tid.x;
	mad.lo.s32 	%r7, %r5, %r3, %r6;
	ld.global.u32 	%r8, [%rd4];
	mad.lo.s32 	%r9, %r8, %r4, %r7;
	mul.wide.s32 	%rd5, %r9, 4;
	add.s64 	%rd6, %rd3, %rd5;
	ld.global.f32 	%f1, [%rd6];
	mad.lo.s32 	%r10, %r1, %r4, %r7;
	mul.wide.s32 	%rd7, %r10, 4;
	add.s64 	%rd8, %rd3, %rd7;
	ld.global.f32 	%f2, [%rd8];
	st.global.f32 	[%rd6], %f2;
	st.global.f32 	[%rd8], %f1;
	ret;

}


// ===== COMPILED SASS (sm_100) =====

	.target	sm_100

	.elftype	@"ET_EXEC"


//--------------------- .note.nv.tkinfo           --------------------------
	.section	.note.nv.tkinfo,"",@"SHT_NOTE"
	.sectionflags	@"SHF_NOTE_NV_TKINFO"
	.tkinfo
        /*0018*/ 	.word	0x00000002
        /*0030*/ 	.string	""
        /*0030*/ 	.string	"ptxas"
        /*0030*/ 	.string	"Cuda compilation tools, release 13.0, V13.0.88"
        /*0030*/ 	.string	"Build cuda_13.0.r13.0/compiler.36424714_0"
        /*0030*/ 	.string	"-arch sm_100 -m 64 "



//--------------------- .note.nv.cuinfo           --------------------------
	.section	.note.nv.cuinfo,"",@"SHT_NOTE"
	.sectionflags	@"SHF_NOTE_NV_CUINFO"
        /*0018*/ 	.short	0x0002
        /*001a*/ 	.short	0x0064
        /*001c*/ 	.short	0x0082
	.zero		2


//--------------------- .nv.info                  --------------------------
	.section	.nv.info,"",@"SHT_CUDA_INFO"
	.align	4


	//----- nvinfo : EIATTR_REGCOUNT
	.align		4
        /*0000*/ 	.byte	0x04, 0x2f
        /*0002*/ 	.short	(.L_1 - .L_0)
	.align		4
.L_0:
        /*0004*/ 	.word	index@(_Z16completa_matricePf)
        /*0008*/ 	.word	0x00000008


	//----- nvinfo : EIATTR_FRAME_SIZE
	.align		4
.L_1:
        /*000c*/ 	.byte	0x04, 0x11
        /*000e*/ 	.short	(.L_3 - .L_2)
	.align		4
.L_2:
        /*0010*/ 	.word	index@(_Z16completa_matricePf)
        /*0014*/ 	.word	0x00000000


	//----- nvinfo : EIATTR_REGCOUNT
	.align		4
.L_3:
        /*0018*/ 	.byte	0x04, 0x2f
        /*001a*/ 	.short	(.L_5 - .L_4)
	.align		4
.L_4:
        /*001c*/ 	.word	index@(_Z9triangoloPfi)
        /*0020*/ 	.word	0x00000012


	//----- nvinfo : EIATTR_FRAME_SIZE
	.align		4
.L_5:
        /*0024*/ 	.byte	0x04, 0x11
        /*0026*/ 	.short	(.L_7 - .L_6)
	.align		4
.L_6:
        /*0028*/ 	.word	index@($__internal_0_$__cuda_sm3x_div_rn_noftz_f32_slowpath)
        /*002c*/ 	.word	0x00000000


	//----- nvinfo : EIATTR_FRAME_SIZE
	.align		4
.L_7:
        /*0030*/ 	.byte	0x04, 0x11
        /*0032*/ 	.short	(.L_9 - .L_8)
	.align		4
.L_8:
        /*0034*/ 	.word	index@(_Z9triangoloPfi)
        /*0038*/ 	.word	0x00000000


	//----- nvinfo : EIATTR_REGCOUNT
	.align		4
.L_9:
        /*003c*/ 	.byte	0x04, 0x2f
        /*003e*/ 	.short	(.L_11 - .L_10)
	.align		4
.L_10:
        /*0040*/ 	.word	index@(_Z7findmaxPfS_iPi)
        /*0044*/ 	.word	0x00000016


	//----- nvinfo : EIATTR_FRAME_SIZE
	.align		4
.L_11:
        /*0048*/ 	.byte	0x04, 0x11
        /*004a*/ 	.short	(.L_13 - .L_12)
	.align		4
.L_12:
        /*004c*/ 	.word	index@(_Z7findmaxPfS_iPi)
        /*0050*/ 	.word	0x00000000


	//----- nvinfo : EIATTR_REGCOUNT
	.align		4
.L_13:
        /*0054*/ 	.byte	0x04, 0x2f
        /*0056*/ 	.short	(.L_15 - .L_14)
	.align		4
.L_14:
        /*0058*/ 	.word	index@(_Z8pivotingPfiPi)
        /*005c*/ 	.word	0x0000000c


	//----- nvinfo : EIATTR_FRAME_SIZE
	.align		4
.L_15:
        /*0060*/ 	.byte	0x04, 0x11
        /*0062*/ 	.short	(.L_17 - .L_16)
	.align		4
.L_16:
        /*0064*/ 	.word	index@(_Z8pivotingPfiPi)
        /*0068*/ 	.word	0x00000000


	//----- nvinfo : EIATTR_MIN_STACK_SIZE
	.align		4
.L_17:
        /*006c*/ 	.byte	0x04, 0x12
        /*006e*/ 	.short	(.L_19 - .L_18)
	.align		4
.L_18:
        /*0070*/ 	.word	index@(_Z8pivotingPfiPi)
        /*0074*/ 	.word	0x00000000


	//----- nvinfo : EIATTR_MIN_STACK_SIZE
	.align		4
.L_19:
        /*0078*/ 	.byte	0x04, 0x12
        /*007a*/ 	.short	(.L_21 - .L_20)
	.align		4
.L_20:
        /*007c*/ 	.word	index@(_Z7findmaxPfS_iPi)
        /*0080*/ 	.word	0x00000000


	//----- nvinfo : EIATTR_MIN_STACK_SIZE
	.align		4
.L_21:
        /*0084*/ 	.byte	0x04, 0x12
        /*0086*/ 	.short	(.L_23 - .L_22)
	.align		4
.L_22:
        /*0088*/ 	.word	index@(_Z9triangoloPfi)
        /*008c*/ 	.word	0x00000000


	//----- nvinfo : EIATTR_MIN_STACK_SIZE
	.align		4
.L_23:
        /*0090*/ 	.byte	0x04, 0x12
        /*0092*/ 	.short	(.L_25 - .L_24)
	.align		4
.L_24:
        /*0094*/ 	.word	index@(_Z16completa_matricePf)
        /*0098*/ 	.word	0x00000000
.L_25:


//--------------------- .nv.compat                --------------------------
	.section	.nv.compat,"",@"SHT_CUDA_COMPAT_INFO"
	.align	4
        /*0000*/ 	.byte	0x02, 0x09, 0x00, 0x00, 0x02, 0x02, 0x01, 0x00, 0x02, 0x05, 0x05, 0x00, 0x03, 0x07, 0x01, 0x01
        /*0010*/ 	.byte	0x02, 0x03, 0x00, 0x00, 0x02, 0x06, 0x01, 0x00, 0x04, 0x0b, 0x08, 0x00, 0x01, 0x00, 0x00, 0x00
        /*0020*/ 	.byte	0x00, 0x00, 0x00, 0x00


//--------------------- .nv.info._Z8pivotingPfiPi --------------------------
	.section	.nv.info._Z8pivotingPfiPi,"",@"SHT_CUDA_INFO"
	.sectionflags	@""
	.align	4


	//----- nvinfo : EIATTR_CUDA_API_VERSION
	.align		4
        /*0000*/ 	.byte	0x04, 0x37
        /*0002*/ 	.short	(.L_27 - .L_26)
.L_26:
        /*0004*/ 	.word	0x00000082


	//----- nvinfo : EIATTR_KPARAM_INFO
	.align		4
.L_27:
        /*0008*/ 	.byte	0x04, 0x17
        /*000a*/ 	.short	(.L_29 - .L_28)
.L_28:
        /*000c*/ 	.word	0x00000000
        /*0010*/ 	.short	0x0002
        /*0012*/ 	.short	0x0010
        /*0014*/ 	.byte	0x00, 0xf5, 0x21, 0x00


	//----- nvinfo : EIATTR_KPARAM_INFO
	.align		4
.L_29:
        /*0018*/ 	.byte	0x04, 0x17
        /*001a*/ 	.short	(.L_31 - .L_30)
.L_30:
        /*001c*/ 	.word	0x00000000
        /*0020*/ 	.short	0x0001
        /*0022*/ 	.short	0x0008
        /*0024*/ 	.byte	0x00, 0xf0, 0x11, 0x00


	//----- nvinfo : EIATTR_KPARAM_INFO
	.align		4
.L_31:
        /*0028*/ 	.byte	0x04, 0x17
        /*002a*/ 	.short	(.L_33 - .L_32)
.L_32:
        /*002c*/ 	.word	0x00000000
        /*0030*/ 	.short	0x0000
        /*0032*/ 	.short	0x0000
        /*0034*/ 	.byte	0x00, 0xf5, 0x21, 0x00


	//----- nvinfo : EIATTR_SPARSE_MMA_MASK
	.align		4
.L_33:
        /*0038*/ 	.byte	0x03, 0x50
        /*003a*/ 	.short	0x0000


	//----- nvinfo : EIATTR_MAXREG_COUNT
	.align		4
        /*003c*/ 	.byte	0x03, 0x1b
        /*003e*/ 	.short	0x00ff


	//----- nvinfo : EIATTR_MERCURY_ISA_VERSION
	.align		4
        /*0040*/ 	.byte	0x03, 0x5f
        /*0042*/ 	.short	0x0101


	//----- nvinfo : EIATTR_VRC_CTA_INIT_COUNT
	.align		4
        /*0044*/ 	.byte	0x02, 0x4a
	.zero		1
	.zero		1


	//----- nvinfo : EIATTR_EXIT_INSTR_OFFSETS
	.align		4
        /*0048*/ 	.byte	0x04, 0x1c
        /*004a*/ 	.short	(.L_35 - .L_34)


	//   ....[0]....
.L_34:
        /*004c*/ 	.word	0x00000140


	//----- nvinfo : EIATTR_CBANK_PARAM_SIZE
	.align		4
.L_35:
        /*0050*/ 	.byte	0x03, 0x19
        /*0052*/ 	.short	0x0018


	//----- nvinfo : EIATTR_PARAM_CBANK
	.align		4
        /*0054*/ 	.byte	0x04, 0x0a
        /*0056*/ 	.short	(.L_37 - .L_36)
	.align		4
.L_36:
        /*0058*/ 	.word	index@(.nv.constant0._Z8pivotingPfiPi)
        /*005c*/ 	.short	0x0380
        /*005e*/ 	.short	0x0018


	//----- nvinfo : EIATTR_SW_WAR
	.align		4
.L_37:
        /*0060*/ 	.byte	0x04, 0x36
        /*0062*/ 	.short	(.L_39 - .L_38)
.L_38:
        /*0064*/ 	.word	0x00000008
.L_39:


//--------------------- .nv.info._Z7findmaxPfS_iPi --------------------------
	.section	.nv.info._Z7findmaxPfS_iPi,"",@"SHT_CUDA_INFO"
	.sectionflags	@""
	.align	4


	//----- nvinfo : EIATTR_CUDA_API_VERSION
	.align		4
        /*0000*/ 	.byte	0x04, 0x37
        /*0002*/ 	.short	(.L_41 - .L_40)
.L_40:
        /*0004*/ 	.word	0x00000082


	//----- nvinfo : EIATTR_KPARAM_INFO
	.align		4
.L_41:
        /*0008*/ 	.byte	0x04, 0x17
        /*000a*/ 	.short	(.L_43 - .L_42)
.L_42:
        /*000c*/ 	.word	0x00000000
        /*0010*/ 	.short	0x0003
        /*0012*/ 	.short	0x0018
        /*0014*/ 	.byte	0x00, 0xf5, 0x21, 0x00


	//----- nvinfo : EIATTR_KPARAM_INFO
	.align		4
.L_43:
        /*0018*/ 	.byte	0x04, 0x17
        /*001a*/ 	.short	(.L_45 - .L_44)
.L_44:
        /*001c*/ 	.word	0x00000000
        /*0020*/ 	.short	0x0002
        /*0022*/ 	.short	0x0010
        /*0024*/ 	.byte	0x00, 0xf0, 0x11, 0x00


	//----- nvinfo : EIATTR_KPARAM_INFO
	.align		4
.L_45:
        /*0028*/ 	.byte	0x04, 0x17
        /*002a*/ 	.short	(.L_47 - .L_46)
.L_46:
        /*002c*/ 	.word	0x00000000
        /*0030*/ 	.short	0x0001
        /*0032*/ 	.short	0x0008
        /*0034*/ 	.byte	0x00, 0xf5, 0x21, 0x00


	//----- nvinfo : EIATTR_KPARAM_INFO
	.align		4
.L_47:
        /*0038*/ 	.byte	0x04, 0x17
        /*003a*/ 	.short	(.L_49 - .L_48)
.L_48:
        /*003c*/ 	.word	0x00000000
        /*0040*/ 	.short	0x0000
        /*0042*/ 	.short	0x0000
        /*0044*/ 	.byte	0x00, 0xf5, 0x21, 0x00


	//----- nvinfo : EIATTR_SPARSE_MMA_MASK
	.align		4
.L_49:
        /*0048*/ 	.byte	0x03, 0x50
        /*004a*/ 	.short	0x0000


	//----- nvinfo : EIATTR_MAXREG_COUNT
	.align		4
        /*004c*/ 	.byte	0x03, 0x1b
        /*004e*/ 	.short	0x00ff


	//----- nvinfo : EIATTR_NUM_BARRIERS
	.align		4
        /*0050*/ 	.byte	0x02, 0x4c
        /*0052*/ 	.byte	0x01
	.zero		1


	//----- nvinfo : EIATTR_MERCURY_ISA_VERSION
	.align		4
        /*0054*/ 	.byte	0x03, 0x5f
        /*0056*/ 	.short	0x0101


	//----- nvinfo : EIATTR_VRC_CTA_INIT_COUNT
	.align		4
        /*0058*/ 	.byte	0x02, 0x4a
	.zero		1
	.zero		1


	//----- nvinfo : EIATTR_EXIT_INSTR_OFFSETS
	.align		4
        /*005c*/ 	.byte	0x04, 0x1c
        /*005e*/ 	.short	(.L_51 - .L_50)


	//   ....[0]....
.L_50:
        /*0060*/ 	.word	0x00000400


	//   ....[1]....
        /*0064*/ 	.word	0x00000780


	//   ....[2]....
        /*0068*/ 	.word	0x00000900


	//----- nvinfo : EIATTR_CRS_STACK_SIZE
	.align		4
.L_51:
        /*006c*/ 	.byte	0x04, 0x1e
        /*006e*/ 	.short	(.L_53 - .L_52)
.L_52:
        /*0070*/ 	.word	0x00000000


	//----- nvinfo : EIATTR_CBANK_PARAM_SIZE
	.align		4
.L_53:
        /*0074*/ 	.byte	0x03, 0x19
        /*0076*/ 	.short	0x0020


	//----- nvinfo : EIATTR_PARAM_CBANK
	.align		4
        /*0078*/ 	.byte	0x04, 0x0a
        /*007a*/ 	.short	(.L_55 - .L_54)
	.align		4
.L_54:
        /*007c*/ 	.word	index@(.nv.constant0._Z7findmaxPfS_iPi)
        /*0080*/ 	.short	0x0380
        /*0082*/ 	.short	0x0020


	//----- nvinfo : EIATTR_SW_WAR
	.align		4
.L_55:
        /*0084*/ 	.byte	0x04, 0x36
        /*0086*/ 	.short	(.L_57 - .L_56)
.L_56:
        /*0088*/ 	.word	0x00000008
.L_57:


//--------------------- .nv.info._Z9triangoloPfi  --------------------------
	.section	.nv.info._Z9triangoloPfi,"",@"SHT_CUDA_INFO"
	.sectionflags	@""
	.align	4


	//----- nvinfo : EIATTR_CUDA_API_VERSION
	.align		4
        /*0000*/ 	.byte	0x04, 0x37
        /*0002*/ 	.short	(.L_59 - .L_58)
.L_58:
        /*0004*/ 	.word	0x00000082


	//----- nvinfo : EIATTR_KPARAM_INFO
	.align		4
.L_59:
        /*0008*/ 	.byte	0x04, 0x17
        /*000a*/ 	.short	(.L_61 - .L_60)
.L_60:
        /*000c*/ 	.word	0x00000000
        /*0010*/ 	.short	0x0001
        /*0012*/ 	.short	0x0008
        /*0014*/ 	.byte	0x00, 0xf0, 0x11, 0x00


	//----- nvinfo : EIATTR_KPARAM_INFO
	.align		4
.L_61:
        /*0018*/ 	.byte	0x04, 0x17
        /*001a*/ 	.short	(.L_63 - .L_62)
.L_62:
        /*001c*/ 	.word	0x00000000
        /*0020*/ 	.short	0x0000
        /*0022*/ 	.short	0x0000
        /*0024*/ 	.byte	0x00, 0xf5, 0x21, 0x00


	//----- nvinfo : EIATTR_SPARSE_MMA_MASK
	.align		4
.L_63:
        /*0028*/ 	.byte	0x03, 0x50
        /*002a*/ 	.short	0x0000


	//----- nvinfo : EIATTR_MAXREG_COUNT
	.align		4
        /*002c*/ 	.byte	0x03, 0x1b
        /*002e*/ 	.short	0x00ff


	//----- nvinfo : EIATTR_MERCURY_ISA_VERSION
	.align		4
        /*0030*/ 	.byte	0x03, 0x5f
        /*0032*/ 	.short	0x0101


	//----- nvinfo : EIATTR_VRC_CTA_INIT_COUNT
	.align		4
        /*0034*/ 	.byte	0x02, 0x4a
	.zero		1
	.zero		1


	//----- nvinfo : EIATTR_EXIT_INSTR_OFFSETS
	.align		4
        /*0038*/ 	.byte	0x04, 0x1c
        /*003a*/ 	.short	(.L_65 - .L_64)


	//   ....[0]....
.L_64:
        /*003c*/ 	.word	0x000000e0


	//   ....[1]....
        /*0040*/ 	.word	0x00000150


	//   ....[2]....
        /*0044*/ 	.word	0x00000310


	//----- nvinfo : EIATTR_CRS_STACK_SIZE
	.align		4
.L_65:
        /*0048*/ 	.byte	0x04, 0x1e
        /*004a*/ 	.short	(.L_67 - .L_66)
.L_66:
        /*004c*/ 	.word	0x00000000


	//----- nvinfo : EIATTR_CBANK_PARAM_SIZE
	.align		4
.L_67:
        /*0050*/ 	.byte	0x03, 0x19
        /*0052*/ 	.short	0x000c


	//----- nvinfo : EIATTR_PARAM_CBANK
	.align		4
        /*0054*/ 	.byte	0x04, 0x0a
        /*0056*/ 	.short	(.L_69 - .L_68)
	.align		4
.L_68:
        /*0058*/ 	.word	index@(.nv.constant0._Z9triangoloPfi)
        /*005c*/ 	.short	0x0380
        /*005e*/ 	.short	0x000c


	//----- nvinfo : EIATTR_SW_WAR
	.align		4
.L_69:
        /*0060*/ 	.byte	0x04, 0x36
        /*0062*/ 	.short	(.L_71 - .L_70)
.L_70:
        /*0064*/ 	.word	0x00000008
.L_71:


//--------------------- .nv.info._Z16completa_matricePf --------------------------
	.section	.nv.info._Z16completa_matricePf,"",@"SHT_CUDA_INFO"
	.sectionflags	@""
	.align	4


	//----- nvinfo : EIATTR_CUDA_API_VERSION
	.align		4
        /*0000*/ 	.byte	0x04, 0x37
        /*0002*/ 	.short	(.L_73 - .L_72)
.L_72:
        /*0004*/ 	.word	0x00000082


	//----- nvinfo : EIATTR_KPARAM_INFO
	.align		4
.L_73:
        /*0008*/ 	.byte	0x04, 0x17
        /*000a*/ 	.short	(.L_75 - .L_74)
.L_74:
        /*000c*/ 	.word	0x00000000
        /*0010*/ 	.short	0x0000
        /*0012*/ 	.short	0x0000
        /*0014*/ 	.byte	0x00, 0xf5, 0x21, 0x00


	//----- nvinfo : EIATTR_SPARSE_MMA_MASK
	.align		4
.L_75:
        /*0018*/ 	.byte	0x03, 0x50
        /*001a*/ 	.short	0x0000


	//----- nvinfo : EIATTR_MAXREG_COUNT
	.align		4
        /*001c*/ 	.byte	0x03, 0x1b
        /*001e*/ 	.short	0x00ff


	//----- nvinfo : EIATTR_MERCURY_ISA_VERSION
	.align		4
        /*0020*/ 	.byte	0x03, 0x5f
        /*0022*/ 	.short	0x0101


	//----- nvinfo : EIATTR_VRC_CTA_INIT_COUNT
	.align		4
        /*0024*/ 	.byte	0x02, 0x4a
	.zero		1
	.zero		1


	//----- nvinfo : EIATTR_EXIT_INSTR_OFFSETS
	.align		4
        /*0028*/ 	.byte	0x04, 0x1c
        /*002a*/ 	.short	(.L_77 - .L_76)


	//   ....[0]....
.L_76:
        /*002c*/ 	.word	0x000000e0


	//   ....[1]....
        /*0030*/ 	.word	0x00000130


	//----- nvinfo : EIATTR_CBANK_PARAM_SIZE
	.align		4
.L_77:
        /*0034*/ 	.byte	0x03, 0x19
        /*0036*/ 	.short	0x0008


	//----- nvinfo : EIATTR_PARAM_CBANK
	.align		4
        /*0038*/ 	.byte	0x04, 0x0a
        /*003a*/ 	.short	(.L_79 - .L_78)
	.align		4
.L_78:
        /*003c*/ 	.word	index@(.nv.constant0._Z16completa_matricePf)
        /*0040*/ 	.short	0x0380
        /*0042*/ 	.short	0x0008


	//----- nvinfo : EIATTR_SW_WAR
	.align		4
.L_79:
        /*0044*/ 	.byte	0x04, 0x36
        /*0046*/ 	.short	(.L_81 - .L_80)
.L_80:
        /*0048*/ 	.word	0x00000008
.L_81:


//--------------------- .nv.callgraph             --------------------------
	.section	.nv.callgraph,"",@"SHT_CUDA_CALLGRAPH"
	.align	4
	.sectionentsize	8
	.align		4
        /*0000*/ 	.word	0x00000000
	.align		4
        /*0004*/ 	.word	0xffffffff
	.align		4
        /*0008*/ 	.word	0x00000000
	.align		4
        /*000c*/ 	.word	0xfffffffe
	.align		4
        /*0010*/ 	.word	0x00000000
	.align		4
        /*0014*/ 	.word	0xfffffffd
	.align		4
        /*0018*/ 	.word	0x00000000
	.align		4
        /*001c*/ 	.word	0xfffffffc


//--------------------- .text._Z8pivotingPfiPi    --------------------------
	.section	.text._Z8pivotingPfiPi,"ax",@progbits
	.align	128
        .global         _Z8pivotingPfiPi
        .type           _Z8pivotingPfiPi,@function
        .size           _Z8pivotingPfiPi,(.L_x_25 - _Z8pivotingPfiPi)
        .other          _Z8pivotingPfiPi,@"STO_CUDA_ENTRY STV_DEFAULT"
_Z8pivotingPfiPi:
.text._Z8pivotingPfiPi:
[----:B------:R-:W-:Y:S08]  /*0000*/  LDC R1, c[0x0][0x37c] ;  /* 0x0000df00ff017b82 */ /* 0x000ff00000000800 */
[----:B------:R-:W0:Y:S01]  /*0010*/  LDC.64 R2, c[0x0][0x390] ;  /* 0x0000e400ff027b82 */ /* 0x000e220000000a00 */
[----:B------:R-:W0:Y:S01]  /*0020*/  LDCU.64 UR6, c[0x0][0x358] ;  /* 0x00006b00ff0677ac */ /* 0x000e220008000a00 */
[----:B------:R-:W1:Y:S01]  /*0030*/  S2R R0, SR_CTAID.X ;  /* 0x0000000000007919 */ /* 0x000e620000002500 */
[----:B------:R-:W1:Y:S01]  /*0040*/  S2R R5, SR_TID.X ;  /* 0x0000000000057919 */ /* 0x000e620000002100 */
[----:B------:R-:W2:Y:S04]  /*0050*/  LDCU UR4, c[0x0][0x370] ;  /* 0x00006e00ff0477ac */ /* 0x000ea80008000800 */
[----:B------:R-:W3:Y:S08]  /*0060*/  LDC R9, c[0x0][0x388] ;  /* 0x0000e200ff097b82 */ /* 0x000ef00000000800 */
[----:B------:R-:W4:Y:S01]  /*0070*/  LDC.64 R6, c[0x0][0x380] ;  /* 0x0000e000ff067b82 */ /* 0x000f220000000a00 */
[----:B0-----:R-:W5:Y:S01]  /*0080*/  LDG.E R3, desc[UR6][R2.64] ;  /* 0x0000000602037981 */ /* 0x001f62000c1e1900 */
[----:B------:R-:W2:Y:S02]  /*0090*/  LDCU UR5, c[0x0][0x360] ;  /* 0x00006c00ff0577ac */ /* 0x000ea40008000800 */
[----:B--2---:R-:W-:-:S02]  /*00a0*/  UIMAD UR4, UR4, UR5, URZ ;  /* 0x00000005040472a4 */ /* 0x004fc4000f8e02ff */
[----:B-1----:R-:W-:-:S04]  /*00b0*/  IMAD R0, R0, UR5, R5 ;  /* 0x0000000500007c24 */ /* 0x002fc8000f8e0205 */
[----:B---3--:R-:W-:-:S04]  /*00c0*/  IMAD R5, R9, UR4, R0 ;  /* 0x0000000409057c24 */ /* 0x008fc8000f8e0200 */
[----:B----4-:R-:W-:-:S04]  /*00d0*/  IMAD.WIDE R4, R5, 0x4, R6 ;  /* 0x0000000405047825 */ /* 0x010fc800078e0206 */
[----:B-----5:R-:W-:-:S04]  /*00e0*/  IMAD R9, R3, UR4, R0 ;  /* 0x0000000403097c24 */ /* 0x020fc8000f8e0200 */
[----:B------:R-:W-:Y:S02]  /*00f0*/  IMAD.WIDE R2, R9, 0x4, R6 ;  /* 0x0000000409027825 */ /* 0x000fe400078e0206 */
[----:B------:R-:W2:Y:S04]  /*0100*/  LDG.E R9, desc[UR6][R4.64] ;  /* 0x0000000604097981 */ /* 0x000ea8000c1e1900 */
[----:B------:R-:W3:Y:S04]  /*0110*/  LDG.E R7, desc[UR6][R2.64] ;  /* 0x0000000602077981 */ /* 0x000ee8000c1e1900 */
[----:B--2---:R-:W-:Y:S04]  /*0120*/  STG.E desc[UR6][R2.64], R9 ;  /* 0x0000000902007986 */ /* 0x004fe8000c101906 */
[----:B---3--:R-:W-:Y:S01]  /*0130*/  STG.E desc[UR6][R4.64], R7 ;  /* 0x0000000704007986 */ /* 0x008fe2000c101906 */
[----:B------:R-:W-:Y:S05]  /*0140*/  EXIT ;  /* 0x000000000000794d */ /* 0x000fea0003800000 */
.L_x_0:
[----:B------:R-:W-:-:S00]  /*0150*/  BRA `(.L_x_0) ;  /* 0xfffffffc00fc7947 */ /* 0x000fc0000383ffff */
[----:B------:R-:W-:-:S00]  /*0160*/  NOP ;  /* 0x0000000000007918 */ /* 0x000fc00000000000 */
        /* <DEDUP_REMOVED lines=9> */
.L_x_25:


//--------------------- .text._Z7findmaxPfS_iPi   --------------------------
	.section	.text._Z7findmaxPfS_iPi,"ax",@progbits
	.align	128
        .global         _Z7findmaxPfS_iPi
        .type           _Z7findmaxPfS_iPi,@function
        .size           _Z7findmaxPfS_iPi,(.L_x_26 - _Z7findmaxPfS_iPi)
        .other          _Z7findmaxPfS_iPi,@"STO_CUDA_ENTRY STV_DEFAULT"
_Z7findmaxPfS_iPi:
.text._Z7findmaxPfS_iPi:
[----:B------:R-:W-:Y:S01]  /*0000*/  LDC R1, c[0x0][0x37c] ;  /* 0x0000df00ff017b82 */ /* 0x000fe20000000800 */
[----:B------:R-:W0:Y:S01]  /*0010*/  S2R R0, SR_TID.X ;  /* 0x0000000000007919 */ /* 0x000e220000002100 */
[----:B------:R-:W0:Y:S01]  /*0020*/  LDCU UR4, c[0x0][0x360] ;  /* 0x00006c00ff0477ac */ /* 0x000e220008000800 */
[----:B------:R-:W0:Y:S01]  /*0030*/  S2R R3, SR_CTAID.X ;  /* 0x0000000000037919 */ /* 0x000e220000002500 */
[----:B------:R-:W1:Y:S01]  /*0040*/  LDCU UR5, c[0x0][0x390] ;  /* 0x00007200ff0577ac */ /* 0x000e620008000800 */
[----:B------:R-:W2:Y:S01]  /*0050*/  LDCU.64 UR10, c[0x0][0x358] ;  /* 0x00006b00ff0a77ac */ /* 0x000ea20008000a00 */
[----:B0-----:R-:W-:-:S05]  /*0060*/  IMAD R2, R3, UR4, R0 ;  /* 0x0000000403027c24 */ /* 0x001fca000f8e0200 */
[----:B-1----:R-:W-:-:S13]  /*0070*/  ISETP.GE.AND P0, PT, R2, UR5, PT ;  /* 0x0000000502007c0c */ /* 0x002fda000bf06270 */
[----:B------:R-:W0:Y:S08]  /*0080*/  @P0 LDC R7, c[0x0][0x370] ;  /* 0x0000dc00ff070b82 */ /* 0x000e300000000800 */
[----:B------:R-:W1:Y:S01]  /*0090*/  @P0 LDC.64 R4, c[0x0][0x380] ;  /* 0x0000e000ff040b82 */ /* 0x000e620000000a00 */
[----:B0-----:R-:W-:-:S04]  /*00a0*/  @P0 IMAD R7, R7, UR4, RZ ;  /* 0x0000000407070c24 */ /* 0x001fc8000f8e02ff */
[----:B------:R-:W-:-:S04]  /*00b0*/  @P0 IMAD R7, R2, R7, UR5 ;  /* 0x0000000502070e24 */ /* 0x000fc8000f8e0207 */
[----:B-1----:R-:W-:-:S06]  /*00c0*/  @P0 IMAD.WIDE.U32 R4, R7, 0x4, R4 ;  /* 0x0000000407040825 */ /* 0x002fcc00078e0004 */
[----:B--2---:R-:W2:Y:S01]  /*00d0*/  @P0 LDG.E R4, desc[UR10][R4.64] ;  /* 0x0000000a04040981 */ /* 0x004ea2000c1e1900 */
[----:B------:R-:W0:Y:S01]  /*00e0*/  S2UR UR6, SR_CgaCtaId ;  /* 0x00000000000679c3 */ /* 0x000e220000008800 */
[----:B------:R-:W-:Y:S02]  /*00f0*/  UMOV UR4, 0x400 ;  /* 0x0000040000047882 */ /* 0x000fe40000000000 */
[----:B------:R-:W-:-:S04]  /*0100*/  UIADD3 UR5, UPT, UPT, UR4, 0x80, URZ ;  /* 0x0000008004057890 */ /* 0x000fc8000fffe0ff */
[----:B0-----:R-:W-:Y:S02]  /*0110*/  ULEA UR5, UR6, UR5, 0x18 ;  /* 0x0000000506057291 */ /* 0x001fe4000f8ec0ff */
[----:B------:R-:W-:-:S04]  /*0120*/  ULEA UR4, UR6, UR4, 0x18 ;  /* 0x0000000406047291 */ /* 0x000fc8000f8ec0ff */
[C---:B------:R-:W-:Y:S02]  /*0130*/  LEA R7, R0.reuse, UR5, 0x2 ;  /* 0x0000000500077c11 */ /* 0x040fe4000f8e10ff */
[----:B------:R-:W-:-:S03]  /*0140*/  LEA R6, R0, UR4, 0x2 ;  /* 0x0000000400067c11 */ /* 0x000fc6000f8e10ff */
[----:B------:R0:W-:Y:S01]  /*0150*/  STS [R7], R2 ;  /* 0x0000000207007388 */ /* 0x0001e20000000800 */
[----:B--2---:R-:W-:-:S05]  /*0160*/  @P0 FADD R9, |R4|, -RZ ;  /* 0x800000ff04090221 */ /* 0x004fca0000000200 */
[----:B------:R0:W-:Y:S04]  /*0170*/  @P0 STS [R6], R9 ;  /* 0x0000000906000388 */ /* 0x0001e80000000800 */
[----:B------:R0:W-:Y:S01]  /*0180*/  @!P0 STS [R6], RZ ;  /* 0x000000ff06008388 */ /* 0x0001e20000000800 */
[----:B------:R-:W-:Y:S01]  /*0190*/  BAR.SYNC.DEFER_BLOCKING 0x0 ;  /* 0x0000000000007b1d */ /* 0x000fe20000010000 */
[----:B------:R-:W-:-:S13]  /*01a0*/  ISETP.GT.U32.AND P0, PT, R0, 0xf, PT ;  /* 0x0000000f0000780c */ /* 0x000fda0003f04070 */
[----:B0-----:R-:W-:Y:S05]  /*01b0*/  @P0 BRA `(.L_x_1) ;  /* 0x0000000000840947 */ /* 0x001fea0003800000 */
[----:B------:R-:W-:Y:S01]  /*01c0*/  BSSY.RECONVERGENT B0, `(.L_x_2) ;  /* 0x0000013000007945 */ /* 0x000fe20003800200 */
[----:B------:R-:W-:-:S07]  /*01d0*/  IMAD.MOV.U32 R5, RZ, RZ, 0x10 ;  /* 0x00000010ff057424 */ /* 0x000fce00078e00ff */
.L_x_4:
[----:B------:R-:W-:Y:S01]  /*01e0*/  ISETP.GE.U32.AND P0, PT, R0, R5, PT ;  /* 0x000000050000720c */ /* 0x000fe20003f06070 */
[----:B------:R-:W-:-:S12]  /*01f0*/  IMAD.MOV.U32 R2, RZ, RZ, RZ ;  /* 0x000000ffff027224 */ /* 0x000fd800078e00ff */
[----:B0-----:R-:W-:Y:S05]  /*0200*/  @P0 BRA `(.L_x_3) ;  /* 0x00000000002c0947 */ /* 0x001fea0003800000 */
[----:B------:R-:W-:Y:S01]  /*0210*/  IMAD R4, R5, 0x4, R6 ;  /* 0x0000000405047824 */ /* 0x000fe200078e0206 */
[----:B------:R-:W-:Y:S01]  /*0220*/  LDS R2, [R6] ;  /* 0x0000000006027984 */ /* 0x000fe20000000800 */
[----:B------:R-:W-:Y:S05]  /*0230*/  WARPSYNC.ALL ;  /* 0x0000000000007948 */ /* 0x000fea0003800000 */
[----:B------:R-:W0:Y:S02]  /*0240*/  LDS R9, [R4] ;  /* 0x0000000004097984 */ /* 0x000e240000000800 */
[----:B0-----:R-:W-:Y:S02]  /*0250*/  FSETP.GEU.AND P0, PT, R2, R9, PT ;  /* 0x000000090200720b */ /* 0x001fe40003f0e000 */
[----:B------:R-:W-:-:S11]  /*0260*/  SHF.R.U32.HI R2, RZ, 0x1, R5 ;  /* 0x00000001ff027819 */ /* 0x000fd60000011605 */
[----:B------:R-:W-:Y:S01]  /*0270*/  @!P0 IMAD R8, R5, 0x4, R7 ;  /* 0x0000000405088824 */ /* 0x000fe200078e0207 */
[----:B------:R-:W-:Y:S05]  /*0280*/  @!P0 STS [R6], R9 ;  /* 0x0000000906008388 */ /* 0x000fea0000000800 */
[----:B------:R-:W0:Y:S04]  /*0290*/  @!P0 LDS R8, [R8] ;  /* 0x0000000008088984 */ /* 0x000e280000000800 */
[----:B0-----:R0:W-:Y:S01]  /*02a0*/  @!P0 STS [R7], R8 ;  /* 0x0000000807008388 */ /* 0x0011e20000000800 */
[----:B------:R-:W-:Y:S06]  /*02b0*/  BAR.SYNC.DEFER_BLOCKING 0x0 ;  /* 0x0000000000007b1d */ /* 0x000fec0000010000 */
.L_x_3:
[----:B------:R-:W-:Y:S01]  /*02c0*/  ISETP.NE.AND P0, PT, R2, RZ, PT ;  /* 0x000000ff0200720c */ /* 0x000fe20003f05270 */
[----:B------:R-:W-:-:S12]  /*02d0*/  IMAD.MOV.U32 R5, RZ, RZ, R2 ;  /* 0x000000ffff057224 */ /* 0x000fd800078e0002 */
[----:B------:R-:W-:Y:S05]  /*02e0*/  @P0 BRA `(.L_x_4) ;  /* 0xfffffffc00bc0947 */ /* 0x000fea000383ffff */
[----:B------:R-:W-:Y:S05]  /*02f0*/  BSYNC.RECONVERGENT B0 ;  /* 0x0000000000007941 */ /* 0x000fea0003800200 */
.L_x_2:
[----:B------:R-:W-:-:S13]  /*0300*/  ISETP.NE.AND P0, PT, R0, RZ, PT ;  /* 0x000000ff0000720c */ /* 0x000fda0003f05270 */
[----:B------:R-:W-:Y:S05]  /*0310*/  @P0 BRA `(.L_x_1) ;  /* 0x00000000002c0947 */ /* 0x000fea0003800000 */
[----:B------:R-:W1:Y:S01]  /*0320*/  S2UR UR5, SR_CgaCtaId ;  /* 0x00000000000579c3 */ /* 0x000e620000008800 */
[----:B------:R-:W-:-:S07]  /*0330*/  UMOV UR4, 0x400 ;  /* 0x0000040000047882 */ /* 0x000fce0000000000 */
[----:B------:R-:W2:Y:S08]  /*0340*/  LDC.64 R4, c[0x0][0x388] ;  /* 0x0000e200ff047b82 */ /* 0x000eb00000000a00 */
[----:B0-----:R-:W0:Y:S01]  /*0350*/  LDC.64 R6, c[0x0][0x398] ;  /* 0x0000e600ff067b82 */ /* 0x001e220000000a00 */
[----:B-1----:R-:W-:Y:S01]  /*0360*/  ULEA UR4, UR5, UR4, 0x18 ;  /* 0x0000000405047291 */ /* 0x002fe2000f8ec0ff */
[----:B--2---:R-:W-:-:S08]  /*0370*/  IMAD.WIDE.U32 R4, R3, 0x4, R4 ;  /* 0x0000000403047825 */ /* 0x004fd000078e0004 */
[----:B------:R-:W1:Y:S04]  /*0380*/  LDS R9, [UR4] ;  /* 0x00000004ff097984 */ /* 0x000e680008000800 */
[----:B------:R-:W2:Y:S01]  /*0390*/  LDS R11, [UR4+0x80] ;  /* 0x00008004ff0b7984 */ /* 0x000ea20008000800 */
[----:B0-----:R-:W-:-:S03]  /*03a0*/  IMAD.WIDE.U32 R6, R3, 0x4, R6 ;  /* 0x0000000403067825 */ /* 0x001fc600078e0006 */
[----:B-1----:R1:W-:Y:S04]  /*03b0*/  STG.E desc[UR10][R4.64], R9 ;  /* 0x0000000904007986 */ /* 0x0023e8000c10190a */
[----:B--2---:R1:W-:Y:S02]  /*03c0*/  STG.E desc[UR10][R6.64], R11 ;  /* 0x0000000b06007986 */ /* 0x0043e4000c10190a */
.L_x_1:
[----:B------:R-:W-:Y:S05]  /*03d0*/  WARPSYNC.ALL ;  /* 0x0000000000007948 */ /* 0x000fea0003800000 */
[----:B------:R-:W-:Y:S01]  /*03e0*/  BAR.SYNC.DEFER_BLOCKING 0x0 ;  /* 0x0000000000007b1d */ /* 0x000fe20000010000 */
[----:B------:R-:W-:-:S13]  /*03f0*/  LOP3.LUT P0, RZ, R0, R3, RZ, 0xfc, !PT ;  /* 0x0000000300ff7212 */ /* 0x000fda000780fcff */
[----:B------:R-:W-:Y:S05]  /*0400*/  @P0 EXIT ;  /* 0x000000000000094d */ /* 0x000fea0003800000 */
[----:B------:R-:W2:Y:S01]  /*0410*/  LDCU UR6, c[0x0][0x370] ;  /* 0x00006e00ff0677ac */ /* 0x000ea20008000800 */
[----:B------:R-:W-:Y:S01]  /*0420*/  UMOV UR4, URZ ;  /* 0x000000ff00047c82 */ /* 0x000fe20008000000 */
[----:B--2---:R-:W-:Y:S02]  /*0430*/  UISETP.GE.U32.AND UP0, UPT, UR6, 0x4, UPT ;  /* 0x000000040600788c */ /* 0x004fe4000bf06070 */
[----:B------:R-:W-:-:S07]  /*0440*/  ULOP3.LUT UR7, UR6, 0x3, URZ, 0xc0, !UPT ;  /* 0x0000000306077892 */ /* 0x000fce000f8ec0ff */
[----:B------:R-:W-:Y:S05]  /*0450*/  BRA.U !UP0, `(.L_x_5) ;  /* 0x0000000108c47547 */ /* 0x000fea000b800000 */
[----:B------:R-:W2:Y:S01]  /*0460*/  LDC.64 R2, c[0x0][0x388] ;  /* 0x0000e200ff027b82 */ /* 0x000ea20000000a00 */
[----:B------:R-:W-:Y:S02]  /*0470*/  ULOP3.LUT UR5, UR6, 0xfffffffc, URZ, 0xc0, !UPT ;  /* 0xfffffffc06057892 */ /* 0x000fe4000f8ec0ff */
[----:B------:R-:W-:Y:S02]  /*0480*/  ULOP3.LUT UR4, UR6, 0x7ffffffc, URZ, 0xc0, !UPT ;  /* 0x7ffffffc06047892 */ /* 0x000fe4000f8ec0ff */
[----:B------:R-:W-:Y:S01]  /*0490*/  UIADD3 UR8, UPT, UPT, -UR5, URZ, URZ ;  /* 0x000000ff05087290 */ /* 0x000fe2000fffe1ff */
[----:B------:R-:W3:Y:S01]  /*04a0*/  LDCU.64 UR14, c[0x0][0x388] ;  /* 0x00007100ff0e77ac */ /* 0x000ee20008000a00 */
[----:B------:R-:W4:Y:S01]  /*04b0*/  LDCU.64 UR16, c[0x0][0x398] ;  /* 0x00007300ff1077ac */ /* 0x000f220008000a00 */
[----:B------:R-:W-:Y:S01]  /*04c0*/  UMOV UR5, URZ ;  /* 0x000000ff00057c82 */ /* 0x000fe20008000000 */
[----:B------:R-:W-:-:S08]  /*04d0*/  UMOV UR6, URZ ;  /* 0x000000ff00067c82 */ /* 0x000fd00008000000 */
.L_x_6:
[----:B---3--:R-:W-:Y:S01]  /*04e0*/  UIADD3 UR9, UP0, UPT, UR5, UR14, URZ ;  /* 0x0000000e05097290 */ /* 0x008fe2000ff1e0ff */
[----:B--2---:R-:W2:Y:S03]  /*04f0*/  LDG.E R0, desc[UR10][R2.64] ;  /* 0x0000000a02007981 */ /* 0x004ea6000c1e1900 */
[----:B------:R-:W-:Y:S02]  /*0500*/  UIADD3.X UR12, UPT, UPT, UR6, UR15, URZ, UP0, !UPT ;  /* 0x0000000f060c7290 */ /* 0x000fe400087fe4ff */
[----:B-1----:R-:W-:-:S04]  /*0510*/  IMAD.U32 R6, RZ, RZ, UR9 ;  /* 0x00000009ff067e24 */ /* 0x002fc8000f8e00ff */
[----:B0-----:R-:W-:-:S05]  /*0520*/  IMAD.U32 R7, RZ, RZ, UR12 ;  /* 0x0000000cff077e24 */ /* 0x001fca000f8e00ff */
[----:B------:R-:W2:Y:S01]  /*0530*/  LDG.E R17, desc[UR10][R6.64] ;  /* 0x0000000a06117981 */ /* 0x000ea2000c1e1900 */
[----:B----4-:R-:W-:-:S04]  /*0540*/  UIADD3 UR9, UP0, UPT, UR5, UR16, URZ ;  /* 0x0000001005097290 */ /* 0x010fc8000ff1e0ff */
[----:B------:R-:W-:Y:S02]  /*0550*/  UIADD3.X UR12, UPT, UPT, UR6, UR17, URZ, UP0, !UPT ;  /* 0x00000011060c7290 */ /* 0x000fe400087fe4ff */
[----:B------:R-:W-:-:S04]  /*0560*/  IMAD.U32 R8, RZ, RZ, UR9 ;  /* 0x00000009ff087e24 */ /* 0x000fc8000f8e00ff */
[----:B------:R-:W-:Y:S01]  /*0570*/  IMAD.U32 R9, RZ, RZ, UR12 ;  /* 0x0000000cff097e24 */ /* 0x000fe2000f8e00ff */
[----:B--2---:R-:W-:-:S13]  /*0580*/  FSETP.GEU.AND P0, PT, R0, R17, PT ;  /* 0x000000110000720b */ /* 0x004fda0003f0e000 */
[----:B------:R0:W-:Y:S04]  /*0590*/  @!P0 STG.E desc[UR10][R2.64], R17 ;  /* 0x0000001102008986 */ /* 0x0001e8000c10190a */
[----:B------:R-:W2:Y:S01]  /*05a0*/  @!P0 LDG.E R13, desc[UR10][R8.64] ;  /* 0x0000000a080d8981 */ /* 0x000ea2000c1e1900 */
[----:B------:R-:W2:Y:S03]  /*05b0*/  @!P0 LDC.64 R4, c[0x0][0x398] ;  /* 0x0000e600ff048b82 */ /* 0x000ea60000000a00 */
[----:B--2---:R1:W-:Y:S04]  /*05c0*/  @!P0 STG.E desc[UR10][R4.64], R13 ;  /* 0x0000000d04008986 */ /* 0x0043e8000c10190a */
[----:B------:R-:W2:Y:S04]  /*05d0*/  @!P0 LDG.E R0, desc[UR10][R2.64] ;  /* 0x0000000a02008981 */ /* 0x000ea8000c1e1900 */
[----:B------:R-:W2:Y:S02]  /*05e0*/  LDG.E R19, desc[UR10][R6.64+0x4] ;  /* 0x0000040a06137981 */ /* 0x000ea4000c1e1900 */
[----:B--2---:R-:W-:-:S13]  /*05f0*/  FSETP.GEU.AND P0, PT, R0, R19, PT ;  /* 0x000000130000720b */ /* 0x004fda0003f0e000 */
[----:B------:R2:W-:Y:S04]  /*0600*/  @!P0 STG.E desc[UR10][R2.64], R19 ;  /* 0x0000001302008986 */ /* 0x0005e8000c10190a */
[----:B------:R-:W3:Y:S01]  /*0610*/  @!P0 LDG.E R15, desc[UR10][R8.64+0x4] ;  /* 0x0000040a080f8981 */ /* 0x000ee2000c1e1900 */
[----:B------:R-:W3:Y:S03]  /*0620*/  @!P0 LDC.64 R10, c[0x0][0x398] ;  /* 0x0000e600ff0a8b82 */ /* 0x000ee60000000a00 */
[----:B---3--:R3:W-:Y:S04]  /*0630*/  @!P0 STG.E desc[UR10][R10.64], R15 ;  /* 0x0000000f0a008986 */ /* 0x0087e8000c10190a */
[----:B------:R-:W4:Y:S04]  /*0640*/  @!P0 LDG.E R0, desc[UR10][R2.64] ;  /* 0x0000000a02008981 */ /* 0x000f28000c1e1900 */
[----:B0-----:R-:W4:Y:S02]  /*0650*/  LDG.E R17, desc[UR10][R6.64+0x8] ;  /* 0x0000080a06117981 */ /* 0x001f24000c1e1900 */
[----:B----4-:R-:W-:-:S13]  /*0660*/  FSETP.GEU.AND P0, PT, R0, R17, PT ;  /* 0x000000110000720b */ /* 0x010fda0003f0e000 */
[----:B------:R0:W-:Y:S04]  /*0670*/  @!P0 STG.E desc[UR10][R2.64], R17 ;  /* 0x0000001102008986 */ /* 0x0001e8000c10190a */
[----:B-1----:R-:W4:Y:S01]  /*0680*/  @!P0 LDG.E R13, desc[UR10][R8.64+0x8] ;  /* 0x0000080a080d8981 */ /* 0x002f22000c1e1900 */
[----:B------:R-:W4:Y:S03]  /*0690*/  @!P0 LDC.64 R4, c[0x0][0x398] ;  /* 0x0000e600ff048b82 */ /* 0x000f260000000a00 */
[----:B----4-:R0:W-:Y:S04]  /*06a0*/  @!P0 STG.E desc[UR10][R4.64], R13 ;  /* 0x0000000d04008986 */ /* 0x0101e8000c10190a */
[----:B--2---:R-:W2:Y:S04]  /*06b0*/  LDG.E R19, desc[UR10][R6.64+0xc] ;  /* 0x00000c0a06137981 */ /* 0x004ea8000c1e1900 */
[----:B------:R-:W2:Y:S02]  /*06c0*/  @!P0 LDG.E R0, desc[UR10][R2.64] ;  /* 0x0000000a02008981 */ /* 0x000ea4000c1e1900 */
[----:B--2---:R-:W-:-:S13]  /*06d0*/  FSETP.GEU.AND P0, PT, R0, R19, PT ;  /* 0x000000130000720b */ /* 0x004fda0003f0e000 */
[----:B------:R0:W-:Y:S04]  /*06e0*/  @!P0 STG.E desc[UR10][R2.64], R19 ;  /* 0x0000001302008986 */ /* 0x0001e8000c10190a */
[----:B---3--:R-:W2:Y:S01]  /*06f0*/  @!P0 LDG.E R15, desc[UR10][R8.64+0xc] ;  /* 0x00000c0a080f8981 */ /* 0x008ea2000c1e1900 */
[----:B------:R-:W2:Y:S01]  /*0700*/  @!P0 LDC.64 R10, c[0x0][0x398] ;  /* 0x0000e600ff0a8b82 */ /* 0x000ea20000000a00 */
[----:B------:R-:W-:Y:S02]  /*0710*/  UIADD3 UR5, UP0, UPT, UR5, 0x10, URZ ;  /* 0x0000001005057890 */ /* 0x000fe4000ff1e0ff */
[----:B------:R-:W-:Y:S02]  /*0720*/  UIADD3 UR8, UPT, UPT, UR8, 0x4, URZ ;  /* 0x0000000408087890 */ /* 0x000fe4000fffe0ff */
[----:B------:R-:W-:-:S02]  /*0730*/  UIADD3.X UR6, UPT, UPT, URZ, UR6, URZ, UP0, !UPT ;  /* 0x00000006ff067290 */ /* 0x000fc400087fe4ff */
[----:B------:R-:W-:Y:S01]  /*0740*/  UISETP.NE.AND UP0, UPT, UR8, URZ, UPT ;  /* 0x000000ff0800728c */ /* 0x000fe2000bf05270 */
[----:B--2---:R0:W-:Y:S08]  /*0750*/  @!P0 STG.E desc[UR10][R10.64], R15 ;  /* 0x0000000f0a008986 */ /* 0x0041f0000c10190a */
[----:B------:R-:W-:Y:S05]  /*0760*/  BRA.U UP0, `(.L_x_6) ;  /* 0xfffffffd005c7547 */ /* 0x000fea000b83ffff */
.L_x_5:
[----:B------:R-:W-:-:S13]  /*0770*/  ISETP.NE.AND P0, PT, RZ, UR7, PT ;  /* 0x00000007ff007c0c */ /* 0x000fda000bf05270 */
[----:B------:R-:W-:Y:S05]  /*0780*/  @!P0 EXIT ;  /* 0x000000000000894d */ /* 0x000fea0003800000 */
[----:B01----:R-:W0:Y:S01]  /*0790*/  LDC.64 R6, c[0x0][0x388] ;  /* 0x0000e200ff067b82 */ /* 0x003e220000000a00 */
[----:B------:R-:W1:Y:S01]  /*07a0*/  LDCU.64 UR12, c[0x0][0x388] ;  /* 0x00007100ff0c77ac */ /* 0x000e620008000a00 */
[----:B------:R-:W-:Y:S02]  /*07b0*/  UIMAD.WIDE.U32 UR4, UR4, 0x4, URZ ;  /* 0x00000004040478a5 */ /* 0x000fe4000f8e00ff */
[----:B------:R-:W-:-:S12]  /*07c0*/  UIADD3 UR7, UPT, UPT, -UR7, URZ, URZ ;  /* 0x000000ff07077290 */ /* 0x000fd8000fffe1ff */
.L_x_7:
[----:B-1----:R-:W-:Y:S01]  /*07d0*/  UIADD3 UR6, UP0, UPT, UR4, UR12, URZ ;  /* 0x0000000c04067290 */ /* 0x002fe2000ff1e0ff */
[----:B0-2---:R-:W2:Y:S03]  /*07e0*/  LDG.E R0, desc[UR10][R6.64] ;  /* 0x0000000a06007981 */ /* 0x005ea6000c1e1900 */
[----:B------:R-:W-:Y:S02]  /*07f0*/  UIADD3.X UR8, UPT, UPT, UR5, UR13, URZ, UP0, !UPT ;  /* 0x0000000d05087290 */ /* 0x000fe400087fe4ff */
[----:B------:R-:W-:-:S04]  /*0800*/  IMAD.U32 R2, RZ, RZ, UR6 ;  /* 0x00000006ff027e24 */ /* 0x000fc8000f8e00ff */
[----:B------:R-:W-:-:S06]  /*0810*/  IMAD.U32 R3, RZ, RZ, UR8 ;  /* 0x00000008ff037e24 */ /* 0x000fcc000f8e00ff */
[----:B------:R-:W2:Y:S02]  /*0820*/  LDG.E R3, desc[UR10][R2.64] ;  /* 0x0000000a02037981 */ /* 0x000ea4000c1e1900 */
[----:B--2---:R-:W-:-:S13]  /*0830*/  FSETP.GEU.AND P0, PT, R0, R3, PT ;  /* 0x000000030000720b */ /* 0x004fda0003f0e000 */
[----:B------:R-:W0:Y:S01]  /*0840*/  @!P0 LDC.64 R4, c[0x0][0x398] ;  /* 0x0000e600ff048b82 */ /* 0x000e220000000a00 */
[----:B------:R2:W-:Y:S01]  /*0850*/  @!P0 STG.E desc[UR10][R6.64], R3 ;  /* 0x0000000306008986 */ /* 0x0005e2000c10190a */
[----:B0-----:R-:W-:-:S04]  /*0860*/  @!P0 IADD3 R4, P1, PT, R4, UR4, RZ ;  /* 0x0000000404048c10 */ /* 0x001fc8000ff3e0ff */
[----:B------:R-:W-:-:S06]  /*0870*/  @!P0 IADD3.X R5, PT, PT, R5, UR5, RZ, P1, !PT ;  /* 0x0000000505058c10 */ /* 0x000fcc0008ffe4ff */
[----:B------:R-:W3:Y:S01]  /*0880*/  @!P0 LDG.E R5, desc[UR10][R4.64] ;  /* 0x0000000a04058981 */ /* 0x000ee2000c1e1900 */
[----:B------:R-:W3:Y:S01]  /*0890*/  @!P0 LDC.64 R8, c[0x0][0x398] ;  /* 0x0000e600ff088b82 */ /* 0x000ee20000000a00 */
[----:B------:R-:W-:Y:S02]  /*08a0*/  UIADD3 UR4, UP0, UPT, UR4, 0x4, URZ ;  /* 0x0000000404047890 */ /* 0x000fe4000ff1e0ff */
[----:B------:R-:W-:Y:S02]  /*08b0*/  UIADD3 UR7, UPT, UPT, UR7, 0x1, URZ ;  /* 0x0000000107077890 */ /* 0x000fe4000fffe0ff */
[----:B------:R-:W-:Y:S02]  /*08c0*/  UIADD3.X UR5, UPT, UPT, URZ, UR5, URZ, UP0, !UPT ;  /* 0x00000005ff057290 */ /* 0x000fe400087fe4ff */
[----:B------:R-:W-:Y:S01]  /*08d0*/  UISETP.NE.AND UP0, UPT, UR7, URZ, UPT ;  /* 0x000000ff0700728c */ /* 0x000fe2000bf05270 */
[----:B---3--:R2:W-:Y:S08]  /*08e0*/  @!P0 STG.E desc[UR10][R8.64], R5 ;  /* 0x0000000508008986 */ /* 0x0085f0000c10190a */
[----:B------:R-:W-:Y:S05]  /*08f0*/  BRA.U UP0, `(.L_x_7) ;  /* 0xfffffffd00b47547 */ /* 0x000fea000b83ffff */
[----:B------:R-:W-:Y:S05]  /*0900*/  EXIT ;  /* 0x000000000000794d */ /* 0x000fea0003800000 */
.L_x_8:
        /* <DEDUP_REMOVED lines=15> */
.L_x_26:


//--------------------- .text._Z9triangoloPfi     --------------------------
	.section	.text._Z9triangoloPfi,"ax",@progbits
	.align	128
        .global         _Z9triangoloPfi
        .type           _Z9triangoloPfi,@function
        .size           _Z9triangoloPfi,(.L_x_24 - _Z9triangoloPfi)
        .other          _Z9triangoloPfi,@"STO_CUDA_ENTRY STV_DEFAULT"
_Z9triangoloPfi:
.text._Z9triangoloPfi:
[----:B------:R-:W-:Y:S01]  /*0000*/  LDC R1, c[0x0][0x37c] ;  /* 0x0000df00ff017b82 */ /* 0x000fe20000000800 */
[----:B------:R-:W0:Y:S07]  /*0010*/  S2R R3, SR_TID.Y ;  /* 0x0000000000037919 */ /* 0x000e2e0000002200 */
[----:B------:R-:W0:Y:S01]  /*0020*/  LDC R0, c[0x0][0x364] ;  /* 0x0000d900ff007b82 */ /* 0x000e220000000800 */
[----:B------:R-:W1:Y:S07]  /*0030*/  S2R R2, SR_TID.X ;  /* 0x0000000000027919 */ /* 0x000e6e0000002100 */
[----:B------:R-:W0:Y:S08]  /*0040*/  S2UR UR4, SR_CTAID.Y ;  /* 0x00000000000479c3 */ /* 0x000e300000002600 */
[----:B------:R-:W1:Y:S08]  /*0050*/  S2UR UR5, SR_CTAID.X ;  /* 0x00000000000579c3 */ /* 0x000e700000002500 */
[----:B------:R-:W1:Y:S08]  /*0060*/  LDC R5, c[0x0][0x360] ;  /* 0x0000d800ff057b82 */ /* 0x000e700000000800 */
[----:B------:R-:W2:Y:S01]  /*0070*/  LDC R4, c[0x0][0x388] ;  /* 0x0000e200ff047b82 */ /* 0x000ea20000000800 */
[----:B0-----:R-:W-:Y:S01]  /*0080*/  IMAD R0, R0, UR4, R3 ;  /* 0x0000000400007c24 */ /* 0x001fe2000f8e0203 */
[----:B------:R-:W0:Y:S01]  /*0090*/  LDCU UR4, c[0x0][0x370] ;  /* 0x00006e00ff0477ac */ /* 0x000e220008000800 */
[----:B-1----:R-:W-:-:S02]  /*00a0*/  IMAD R2, R5, UR5, R2 ;  /* 0x0000000505027c24 */ /* 0x002fc4000f8e0202 */
[----:B0-----:R-:W-:-:S03]  /*00b0*/  IMAD R5, R5, UR4, RZ ;  /* 0x0000000405057c24 */ /* 0x001fc6000f8e02ff */
[----:B------:R-:W-:-:S04]  /*00c0*/  VIMNMX R3, PT, PT, R0, R2, PT ;  /* 0x0000000200037248 */ /* 0x000fc80003fe0100 */
[----:B--2---:R-:W-:-:S13]  /*00d0*/  ISETP.GT.AND P0, PT, R3, R4, PT ;  /* 0x000000040300720c */ /* 0x004fda0003f04270 */
[----:B------:R-:W-:Y:S05]  /*00e0*/  @!P0 EXIT ;  /* 0x000000000000894d */ /* 0x000fea0003800000 */
[----:B------:R-:W0:Y:S01]  /*00f0*/  LDC.64 R8, c[0x0][0x380] ;  /* 0x0000e000ff087b82 */ /* 0x000e220000000a00 */
[----:B------:R-:W1:Y:S01]  /*0100*/  LDCU.64 UR4, c[0x0][0x358] ;  /* 0x00006b00ff0477ac */ /* 0x000e620008000a00 */
[----:B------:R-:W-:-:S04]  /*0110*/  IMAD R7, R5, R4, R4 ;  /* 0x0000000405077224 */ /* 0x000fc800078e0204 */
[----:B0-----:R-:W-:-:S05]  /*0120*/  IMAD.WIDE R6, R7, 0x4, R8 ;  /* 0x0000000407067825 */ /* 0x001fca00078e0208 */
[----:B-1----:R-:W2:Y:S02]  /*0130*/  LDG.E R3, desc[UR4][R6.64] ;  /* 0x0000000406037981 */ /* 0x002ea4000c1e1900 */
[----:B--2---:R-:W-:-:S13]  /*0140*/  FSETP.NEU.AND P0, PT, R3, RZ, PT ;  /* 0x000000ff0300720b */ /* 0x004fda0003f0d000 */
[----:B------:R-:W-:Y:S05]  /*0150*/  @!P0 EXIT ;  /* 0x000000000000894d */ /* 0x000fea0003800000 */
[----:B------:R-:W-:-:S04]  /*0160*/  IMAD R7, R0, R5, RZ ;  /* 0x0000000500077224 */ /* 0x000fc800078e02ff */
[----:B------:R-:W-:-:S04]  /*0170*/  IMAD.IADD R11, R7, 0x1, R4 ;  /* 0x00000001070b7824 */ /* 0x000fc800078e0204 */
[----:B------:R-:W-:-:S05]  /*0180*/  IMAD.WIDE.U32 R8, R11, 0x4, R8 ;  /* 0x000000040b087825 */ /* 0x000fca00078e0008 */
[----:B------:R-:W2:Y:S01]  /*0190*/  LDG.E R0, desc[UR4][R8.64] ;  /* 0x0000000408007981 */ /* 0x000ea2000c1e1900 */
[----:B------:R-:W0:Y:S01]  /*01a0*/  MUFU.RCP R4, R3 ;  /* 0x0000000300047308 */ /* 0x000e220000001000 */
[----:B------:R-:W-:Y:S01]  /*01b0*/  BSSY.RECONVERGENT B0, `(.L_x_9) ;  /* 0x000000b000007945 */ /* 0x000fe20003800200 */
[----:B0-----:R-:W-:-:S04]  /*01c0*/  FFMA R11, -R3, R4, 1 ;  /* 0x3f800000030b7423 */ /* 0x001fc80000000104 */
[----:B------:R-:W-:Y:S02]  /*01d0*/  FFMA R11, R4, R11, R4 ;  /* 0x0000000b040b7223 */ /* 0x000fe40000000004 */
[----:B--2---:R-:W0:Y:S02]  /*01e0*/  FCHK P0, R0, R3 ;  /* 0x0000000300007302 */ /* 0x004e240000000000 */
[----:B------:R-:W-:-:S04]  /*01f0*/  FFMA R4, R0, R11, RZ ;  /* 0x0000000b00047223 */ /* 0x000fc800000000ff */
[----:B------:R-:W-:-:S04]  /*0200*/  FFMA R6, -R3, R4, R0 ;  /* 0x0000000403067223 */ /* 0x000fc80000000100 */
[----:B------:R-:W-:Y:S01]  /*0210*/  FFMA R6, R11, R6, R4 ;  /* 0x000000060b067223 */ /* 0x000fe20000000004 */
[----:B0-----:R-:W-:Y:S06]  /*0220*/  @!P0 BRA `(.L_x_10) ;  /* 0x00000000000c8947 */ /* 0x001fec0003800000 */
[----:B------:R-:W-:-:S07]  /*0230*/  MOV R4, 0x250 ;  /* 0x0000025000047802 */ /* 0x000fce0000000f00 */
[----:B------:R-:W-:Y:S05]  /*0240*/  CALL.REL.NOINC `($__internal_0_$__cuda_sm3x_div_rn_noftz_f32_slowpath) ;  /* 0x0000000000347944 */ /* 0x000fea0003c00000 */
[----:B------:R-:W-:-:S07]  /*0250*/  IMAD.MOV.U32 R6, RZ, RZ, R0 ;  /* 0x000000ffff067224 */ /* 0x000fce00078e0000 */
.L_x_10:
[----:B------:R-:W-:Y:S05]  /*0260*/  BSYNC.RECONVERGENT B0 ;  /* 0x0000000000007941 */ /* 0x000fea0003800200 */
.L_x_9:
[----:B------:R-:W0:Y:S01]  /*0270*/  LDC.64 R8, c[0x0][0x380] ;  /* 0x0000e000ff087b82 */ /* 0x000e220000000a00 */
[----:B------:R-:W1:Y:S01]  /*0280*/  LDCU UR6, c[0x0][0x388] ;  /* 0x00007100ff0677ac */ /* 0x000e620008000800 */
[----:B------:R-:W-:Y:S02]  /*0290*/  IMAD.IADD R7, R2, 0x1, R7 ;  /* 0x0000000102077824 */ /* 0x000fe400078e0207 */
[----:B-1----:R-:W-:-:S04]  /*02a0*/  IMAD R3, R5, UR6, R2 ;  /* 0x0000000605037c24 */ /* 0x002fc8000f8e0202 */
[----:B0-----:R-:W-:-:S04]  /*02b0*/  IMAD.WIDE R2, R3, 0x4, R8 ;  /* 0x0000000403027825 */ /* 0x001fc800078e0208 */
[----:B------:R-:W-:Y:S02]  /*02c0*/  IMAD.WIDE R4, R7, 0x4, R8 ;  /* 0x0000000407047825 */ /* 0x000fe400078e0208 */
[----:B------:R-:W2:Y:S04]  /*02d0*/  LDG.E R3, desc[UR4][R2.64] ;  /* 0x0000000402037981 */ /* 0x000ea8000c1e1900 */
[----:B------:R-:W2:Y:S02]  /*02e0*/  LDG.E R0, desc[UR4][R4.64] ;  /* 0x0000000404007981 */ /* 0x000ea4000c1e1900 */
[----:B--2---:R-:W-:-:S05]  /*02f0*/  FFMA R7, -R3, R6, R0 ;  /* 0x0000000603077223 */ /* 0x004fca0000000100 */
[----:B------:R-:W-:Y:S01]  /*0300*/  STG.E desc[UR4][R4.64], R7 ;  /* 0x0000000704007986 */ /* 0x000fe2000c101904 */
[----:B------:R-:W-:Y:S05]  /*0310*/  EXIT ;  /* 0x000000000000794d */ /* 0x000fea0003800000 */
        .weak           $__internal_0_$__cuda_sm3x_div_rn_noftz_f32_slowpath
        .type           $__internal_0_$__cuda_sm3x_div_rn_noftz_f32_slowpath,@function
        .size           $__internal_0_$__cuda_sm3x_div_rn_noftz_f32_slowpath,(.L_x_24 - $__internal_0_$__cuda_sm3x_div_rn_noftz_f32_slowpath)
$__internal_0_$__cuda_sm3x_div_rn_noftz_f32_slowpath:
[--C-:B------:R-:W-:Y:S01]  /*0320*/  SHF.R.U32.HI R8, RZ, 0x17, R3.reuse ;  /* 0x00000017ff087819 */ /* 0x100fe20000011603 */
[----:B------:R-:W-:Y:S01]  /*0330*/  BSSY.RECONVERGENT B1, `(.L_x_11) ;  /* 0x0000064000017945 */ /* 0x000fe20003800200 */
[--C-:B------:R-:W-:Y:S01]  /*0340*/  SHF.R.U32.HI R6, RZ, 0x17, R0.reuse ;  /* 0x00000017ff067819 */ /* 0x100fe20000011600 */
[----:B------:R-:W-:Y:S01]  /*0350*/  IMAD.MOV.U32 R10, RZ, RZ, R0 ;  /* 0x000000ffff0a7224 */ /* 0x000fe200078e0000 */
[----:B------:R-:W-:Y:S01]  /*0360*/  LOP3.LUT R9, R8, 0xff, RZ, 0xc0, !PT ;  /* 0x000000ff08097812 */ /* 0x000fe200078ec0ff */
[----:B------:R-:W-:Y:S01]  /*0370*/  IMAD.MOV.U32 R11, RZ, RZ, R3 ;  /* 0x000000ffff0b7224 */ /* 0x000fe200078e0003 */
[----:B------:R-:W-:-:S03]  /*0380*/  LOP3.LUT R8, R6, 0xff, RZ, 0xc0, !PT ;  /* 0x000000ff06087812 */ /* 0x000fc600078ec0ff */
[----:B------:R-:W-:Y:S02]  /*0390*/  VIADD R13, R9, 0xffffffff ;  /* 0xffffffff090d7836 */ /* 0x000fe40000000000 */
[----:B------:R-:W-:-:S03]  /*03a0*/  VIADD R12, R8, 0xffffffff ;  /* 0xffffffff080c7836 */ /* 0x000fc60000000000 */
[----:B------:R-:W-:-:S04]  /*03b0*/  ISETP.GT.U32.AND P0, PT, R13, 0xfd, PT ;  /* 0x000000fd0d00780c */ /* 0x000fc80003f04070 */
[----:B------:R-:W-:-:S13]  /*03c0*/  ISETP.GT.U32.OR P0, PT, R12, 0xfd, P0 ;  /* 0x000000fd0c00780c */ /* 0x000fda0000704470 */
[----:B------:R-:W-:Y:S01]  /*03d0*/  @!P0 IMAD.MOV.U32 R6, RZ, RZ, RZ ;  /* 0x000000ffff068224 */ /* 0x000fe200078e00ff */
[----:B------:R-:W-:Y:S06]  /*03e0*/  @!P0 BRA `(.L_x_12) ;  /* 0x00000000005c8947 */ /* 0x000fec0003800000 */
[----:B------:R-:W-:Y:S02]  /*03f0*/  FSETP.GTU.FTZ.AND P0, PT, |R0|, +INF , PT ;  /* 0x7f8000000000780b */ /* 0x000fe40003f1c200 */
[----:B------:R-:W-:-:S04]  /*0400*/  FSETP.GTU.FTZ.AND P1, PT, |R3|, +INF , PT ;  /* 0x7f8000000300780b */ /* 0x000fc80003f3c200 */
[----:B------:R-:W-:-:S13]  /*0410*/  PLOP3.LUT P0, PT, P0, P1, PT, 0xf8, 0x8f ;  /* 0x00000000008f781c */ /* 0x000fda0000703f70 */
[----:B------:R-:W-:Y:S05]  /*0420*/  @P0 BRA `(.L_x_13) ;  /* 0x00000004004c0947 */ /* 0x000fea0003800000 */
[----:B------:R-:W-:-:S13]  /*0430*/  LOP3.LUT P0, RZ, R11, 0x7fffffff, R10, 0xc8, !PT ;  /* 0x7fffffff0bff7812 */ /* 0x000fda000780c80a */
[----:B------:R-:W-:Y:S05]  /*0440*/  @!P0 BRA `(.L_x_14) ;  /* 0x00000004003c8947 */ /* 0x000fea0003800000 */
[C---:B------:R-:W-:Y:S02]  /*0450*/  FSETP.NEU.FTZ.AND P2, PT, |R0|.reuse, +INF , PT ;  /* 0x7f8000000000780b */ /* 0x040fe40003f5d200 */
[----:B------:R-:W-:Y:S02]  /*0460*/  FSETP.NEU.FTZ.AND P1, PT, |R3|, +INF , PT ;  /* 0x7f8000000300780b */ /* 0x000fe40003f3d200 */
[----:B------:R-:W-:-:S11]  /*0470*/  FSETP.NEU.FTZ.AND P0, PT, |R0|, +INF , PT ;  /* 0x7f8000000000780b */ /* 0x000fd60003f1d200 */
[----:B------:R-:W-:Y:S05]  /*0480*/  @!P1 BRA !P2, `(.L_x_14) ;  /* 0x00000004002c9947 */ /* 0x000fea0005000000 */
[----:B------:R-:W-:-:S04]  /*0490*/  LOP3.LUT P2, RZ, R10, 0x7fffffff, RZ, 0xc0, !PT ;  /* 0x7fffffff0aff7812 */ /* 0x000fc8000784c0ff */
[----:B------:R-:W-:-:S13]  /*04a0*/  PLOP3.LUT P1, PT, P1, P2, PT, 0x2f, 0xf2 ;  /* 0x0000000000f2781c */ /* 0x000fda0000f24577 */
[----:B------:R-:W-:Y:S05]  /*04b0*/  @P1 BRA `(.L_x_15) ;  /* 0x0000000400181947 */ /* 0x000fea0003800000 */
[----:B------:R-:W-:-:S04]  /*04c0*/  LOP3.LUT P1, RZ, R11, 0x7fffffff, RZ, 0xc0, !PT ;  /* 0x7fffffff0bff7812 */ /* 0x000fc8000782c0ff */
[----:B------:R-:W-:-:S13]  /*04d0*/  PLOP3.LUT P0, PT, P0, P1, PT, 0x2f, 0xf2 ;  /* 0x0000000000f2781c */ /* 0x000fda0000702577 */
[----:B------:R-:W-:Y:S05]  /*04e0*/  @P0 BRA `(.L_x_16) ;  /* 0x0000000400000947 */ /* 0x000fea0003800000 */
[----:B------:R-:W-:Y:S02]  /*04f0*/  ISETP.GE.AND P0, PT, R12, RZ, PT ;  /* 0x000000ff0c00720c */ /* 0x000fe40003f06270 */
[----:B------:R-:W-:-:S11]  /*0500*/  ISETP.GE.AND P1, PT, R13, RZ, PT ;  /* 0x000000ff0d00720c */ /* 0x000fd60003f26270 */
[----:B------:R-:W-:Y:S02]  /*0510*/  @P0 IMAD.MOV.U32 R6, RZ, RZ, RZ ;  /* 0x000000ffff060224 */ /* 0x000fe400078e00ff */
[----:B------:R-:W-:Y:S01]  /*0520*/  @!P0 FFMA R10, R0, 1.84467440737095516160e+19, RZ ;  /* 0x5f800000000a8823 */ /* 0x000fe200000000ff */
[----:B------:R-:W-:Y:S02]  /*0530*/  @!P0 IMAD.MOV.U32 R6, RZ, RZ, -0x40 ;  /* 0xffffffc0ff068424 */ /* 0x000fe400078e00ff */
[----:B------:R-:W-:Y:S02]  /*0540*/  @!P1 FFMA R11, R3, 1.84467440737095516160e+19, RZ ;  /* 0x5f800000030b9823 */ /* 0x000fe400000000ff */
[----:B------:R-:W-:-:S07]  /*0550*/  @!P1 VIADD R6, R6, 0x40 ;  /* 0x0000004006069836 */ /* 0x000fce0000000000 */
.L_x_12:
[----:B------:R-:W-:Y:S01]  /*0560*/  LEA R0, R9, 0xc0800000, 0x17 ;  /* 0xc080000009007811 */ /* 0x000fe200078eb8ff */
[----:B------:R-:W-:Y:S01]  /*0570*/  VIADD R8, R8, 0xffffff81 ;  /* 0xffffff8108087836 */ /* 0x000fe20000000000 */
[----:B------:R-:W-:Y:S02]  /*0580*/  BSSY.RECONVERGENT B2, `(.L_x_17) ;  /* 0x0000035000027945 */ /* 0x000fe40003800200 */
[----:B------:R-:W-:Y:S01]  /*0590*/  IADD3 R11, PT, PT, -R0, R11, RZ ;  /* 0x0000000b000b7210 */ /* 0x000fe20007ffe1ff */
[C---:B------:R-:W-:Y:S01]  /*05a0*/  IMAD R0, R8.reuse, -0x800000, R10 ;  /* 0xff80000008007824 */ /* 0x040fe200078e020a */
[----:B------:R-:W-:Y:S02]  /*05b0*/  IADD3 R9, PT, PT, R8, 0x7f, -R9 ;  /* 0x0000007f08097810 */ /* 0x000fe40007ffe809 */
[----:B------:R-:W0:Y:S01]  /*05c0*/  MUFU.RCP R3, R11 ;  /* 0x0000000b00037308 */ /* 0x000e220000001000 */
[----:B------:R-:W-:Y:S02]  /*05d0*/  FADD.FTZ R13, -R11, -RZ ;  /* 0x800000ff0b0d7221 */ /* 0x000fe40000010100 */
[----:B------:R-:W-:-:S02]  /*05e0*/  IMAD.IADD R9, R9, 0x1, R6 ;  /* 0x0000000109097824 */ /* 0x000fc400078e0206 */
[----:B0-----:R-:W-:-:S04]  /*05f0*/  FFMA R12, R3, R13, 1 ;  /* 0x3f800000030c7423 */ /* 0x001fc8000000000d */
[----:B------:R-:W-:-:S04]  /*0600*/  FFMA R12, R3, R12, R3 ;  /* 0x0000000c030c7223 */ /* 0x000fc80000000003 */
[----:B------:R-:W-:-:S04]  /*0610*/  FFMA R3, R0, R12, RZ ;  /* 0x0000000c00037223 */ /* 0x000fc800000000ff */
[----:B------:R-:W-:-:S04]  /*0620*/  FFMA R10, R13, R3, R0 ;  /* 0x000000030d0a7223 */ /* 0x000fc80000000000 */
[----:B------:R-:W-:-:S04]  /*0630*/  FFMA R15, R12, R10, R3 ;  /* 0x0000000a0c0f7223 */ /* 0x000fc80000000003 */
[----:B------:R-:W-:-:S04]  /*0640*/  FFMA R10, R13, R15, R0 ;  /* 0x0000000f0d0a7223 */ /* 0x000fc80000000000 */
[----:B------:R-:W-:-:S05]  /*0650*/  FFMA R0, R12, R10, R15 ;  /* 0x0000000a0c007223 */ /* 0x000fca000000000f */
[----:B------:R-:W-:-:S04]  /*0660*/  SHF.R.U32.HI R3, RZ, 0x17, R0 ;  /* 0x00000017ff037819 */ /* 0x000fc80000011600 */
[----:B------:R-:W-:-:S05]  /*0670*/  LOP3.LUT R3, R3, 0xff, RZ, 0xc0, !PT ;  /* 0x000000ff03037812 */ /* 0x000fca00078ec0ff */
[----:B------:R-:W-:-:S04]  /*0680*/  IMAD.IADD R11, R3, 0x1, R9 ;  /* 0x00000001030b7824 */ /* 0x000fc800078e0209 */
[----:B------:R-:W-:-:S05]  /*0690*/  VIADD R3, R11, 0xffffffff ;  /* 0xffffffff0b037836 */ /* 0x000fca0000000000 */
[----:B------:R-:W-:-:S13]  /*06a0*/  ISETP.GE.U32.AND P0, PT, R3, 0xfe, PT ;  /* 0x000000fe0300780c */ /* 0x000fda0003f06070 */
[----:B------:R-:W-:Y:S05]  /*06b0*/  @!P0 BRA `(.L_x_18) ;  /* 0x0000000000808947 */ /* 0x000fea0003800000 */
[----:B------:R-:W-:-:S13]  /*06c0*/  ISETP.GT.AND P0, PT, R11, 0xfe, PT ;  /* 0x000000fe0b00780c */ /* 0x000fda0003f04270 */
[----:B------:R-:W-:Y:S05]  /*06d0*/  @P0 BRA `(.L_x_19) ;  /* 0x00000000006c0947 */ /* 0x000fea0003800000 */
[----:B------:R-:W-:-:S13]  /*06e0*/  ISETP.GE.AND P0, PT, R11, 0x1, PT ;  /* 0x000000010b00780c */ /* 0x000fda0003f06270 */
[----:B------:R-:W-:Y:S05]  /*06f0*/  @P0 BRA `(.L_x_20) ;  /* 0x0000000000740947 */ /* 0x000fea0003800000 */
[----:B------:R-:W-:Y:S02]  /*0700*/  ISETP.GE.AND P0, PT, R11, -0x18, PT ;  /* 0xffffffe80b00780c */ /* 0x000fe40003f06270 */
[----:B------:R-:W-:-:S11]  /*0710*/  LOP3.LUT R0, R0, 0x80000000, RZ, 0xc0, !PT ;  /* 0x8000000000007812 */ /* 0x000fd600078ec0ff */
[----:B------:R-:W-:Y:S05]  /*0720*/  @!P0 BRA `(.L_x_20) ;  /* 0x0000000000688947 */ /* 0x000fea0003800000 */
[CCC-:B------:R-:W-:Y:S01]  /*0730*/  FFMA.RZ R3, R12.reuse, R10.reuse, R15.reuse ;  /* 0x0000000a0c037223 */ /* 0x1c0fe2000000c00f */
[C---:B------:R-:W-:Y:S02]  /*0740*/  VIADD R9, R11.reuse, 0x20 ;  /* 0x000000200b097836 */ /* 0x040fe40000000000 */
[CCC-:B------:R-:W-:Y:S01]  /*0750*/  FFMA.RM R6, R12.reuse, R10.reuse, R15.reuse ;  /* 0x0000000a0c067223 */ /* 0x1c0fe2000000400f */
[----:B------:R-:W-:Y:S02]  /*0760*/  ISETP.NE.AND P2, PT, R11, RZ, PT ;  /* 0x000000ff0b00720c */ /* 0x000fe40003f45270 */
[----:B------:R-:W-:Y:S01]  /*0770*/  LOP3.LUT R8, R3, 0x7fffff, RZ, 0xc0, !PT ;  /* 0x007fffff03087812 */ /* 0x000fe200078ec0ff */
[----:B------:R-:W-:Y:S01]  /*0780*/  FFMA.RP R3, R12, R10, R15 ;  /* 0x0000000a0c037223 */ /* 0x000fe2000000800f */
[----:B------:R-:W-:Y:S02]  /*0790*/  ISETP.NE.AND P1, PT, R11, RZ, PT ;  /* 0x000000ff0b00720c */ /* 0x000fe40003f25270 */
[----:B------:R-:W-:-:S02]  /*07a0*/  LOP3.LUT R8, R8, 0x800000, RZ, 0xfc, !PT ;  /* 0x0080000008087812 */ /* 0x000fc400078efcff */
[----:B------:R-:W-:Y:S02]  /*07b0*/  IADD3 R10, PT, PT, -R11, RZ, RZ ;  /* 0x000000ff0b0a7210 */ /* 0x000fe40007ffe1ff */
[----:B------:R-:W-:Y:S02]  /*07c0*/  SHF.L.U32 R9, R8, R9, RZ ;  /* 0x0000000908097219 */ /* 0x000fe400000006ff */
[----:B------:R-:W-:Y:S02]  /*07d0*/  FSETP.NEU.FTZ.AND P0, PT, R3, R6, PT ;  /* 0x000000060300720b */ /* 0x000fe40003f1d000 */
[----:B------:R-:W-:Y:S02]  /*07e0*/  SEL R3, R10, RZ, P2 ;  /* 0x000000ff0a037207 */ /* 0x000fe40001000000 */
[----:B------:R-:W-:Y:S02]  /*07f0*/  ISETP.NE.AND P1, PT, R9, RZ, P1 ;  /* 0x000000ff0900720c */ /* 0x000fe40000f25270 */
[----:B------:R-:W-:-:S02]  /*0800*/  SHF.R.U32.HI R3, RZ, R3, R8 ;  /* 0x00000003ff037219 */ /* 0x000fc40000011608 */
[----:B------:R-:W-:Y:S02]  /*0810*/  PLOP3.LUT P0, PT, P0, P1, PT, 0xf8, 0x8f ;  /* 0x00000000008f781c */ /* 0x000fe40000703f70 */
[----:B------:R-:W-:Y:S02]  /*0820*/  SHF.R.U32.HI R9, RZ, 0x1, R3 ;  /* 0x00000001ff097819 */ /* 0x000fe40000011603 */
[----:B------:R-:W-:-:S04]  /*0830*/  SEL R6, RZ, 0x1, !P0 ;  /* 0x00000001ff067807 */ /* 0x000fc80004000000 */
[----:B------:R-:W-:-:S04]  /*0840*/  LOP3.LUT R6, R6, 0x1, R9, 0xf8, !PT ;  /* 0x0000000106067812 */ /* 0x000fc800078ef809 */
[----:B------:R-:W-:-:S05]  /*0850*/  LOP3.LUT R6, R6, R3, RZ, 0xc0, !PT ;  /* 0x0000000306067212 */ /* 0x000fca00078ec0ff */
[----:B------:R-:W-:-:S05]  /*0860*/  IMAD.IADD R9, R9, 0x1, R6 ;  /* 0x0000000109097824 */ /* 0x000fca00078e0206 */
[----:B------:R-:W-:Y:S01]  /*0870*/  LOP3.LUT R0, R9, R0, RZ, 0xfc, !PT ;  /* 0x0000000009007212 */ /* 0x000fe200078efcff */
[----:B------:R-:W-:Y:S06]  /*0880*/  BRA `(.L_x_20) ;  /* 0x0000000000107947 */ /* 0x000fec0003800000 */
.L_x_19:
[----:B------:R-:W-:-:S04]  /*0890*/  LOP3.LUT R0, R0, 0x80000000, RZ, 0xc0, !PT ;  /* 0x8000000000007812 */ /* 0x000fc800078ec0ff */
[----:B------:R-:W-:Y:S01]  /*08a0*/  LOP3.LUT R0, R0, 0x7f800000, RZ, 0xfc, !PT ;  /* 0x7f80000000007812 */ /* 0x000fe200078efcff */
[----:B------:R-:W-:Y:S06]  /*08b0*/  BRA `(.L_x_20) ;  /* 0x0000000000047947 */ /* 0x000fec0003800000 */
.L_x_18:
[----:B------:R-:W-:-:S07]  /*08c0*/  IMAD R0, R9, 0x800000, R0 ;  /* 0x0080000009007824 */ /* 0x000fce00078e0200 */
.L_x_20:
[----:B------:R-:W-:Y:S05]  /*08d0*/  BSYNC.RECONVERGENT B2 ;  /* 0x0000000000027941 */ /* 0x000fea0003800200 */
.L_x_17:
[----:B------:R-:W-:Y:S05]  /*08e0*/  BRA `(.L_x_21) ;  /* 0x0000000000207947 */ /* 0x000fea0003800000 */
.L_x_16:
[----:B------:R-:W-:-:S04]  /*08f0*/  LOP3.LUT R0, R11, 0x80000000, R10, 0x48, !PT ;  /* 0x800000000b007812 */ /* 0x000fc800078e480a */
[----:B------:R-:W-:Y:S01]  /*0900*/  LOP3.LUT R0, R0, 0x7f800000, RZ, 0xfc, !PT ;  /* 0x7f80000000007812 */ /* 0x000fe200078efcff */
[----:B------:R-:W-:Y:S06]  /*0910*/  BRA `(.L_x_21) ;  /* 0x0000000000147947 */ /* 0x000fec0003800000 */
.L_x_15:
[----:B------:R-:W-:Y:S01]  /*0920*/  LOP3.LUT R0, R11, 0x80000000, R10, 0x48, !PT ;  /* 0x800000000b007812 */ /* 0x000fe200078e480a */
[----:B------:R-:W-:Y:S06]  /*0930*/  BRA `(.L_x_21) ;  /* 0x00000000000c7947 */ /* 0x000fec0003800000 */
.L_x_14:
[----:B------:R-:W0:Y:S01]  /*0940*/  MUFU.RSQ R0, -QNAN ;  /* 0xffc0000000007908 */ /* 0x000e220000001400 */
[----:B------:R-:W-:Y:S05]  /*0950*/  BRA `(.L_x_21) ;  /* 0x0000000000047947 */ /* 0x000fea0003800000 */
.L_x_13:
[----:B------:R-:W-:-:S07]  /*0960*/  FADD.FTZ R0, R0, R3 ;  /* 0x0000000300007221 */ /* 0x000fce0000010000 */
.L_x_21:
[----:B------:R-:W-:Y:S05]  /*0970*/  BSYNC.RECONVERGENT B1 ;  /* 0x0000000000017941 */ /* 0x000fea0003800200 */
.L_x_11:
[----:B------:R-:W-:Y:S02]  /*0980*/  IMAD.MOV.U32 R8, RZ, RZ, R4 ;  /* 0x000000ffff087224 */ /* 0x000fe400078e0004 */
[----:B------:R-:W-:-:S04]  /*0990*/  IMAD.MOV.U32 R9, RZ, RZ, 0x0 ;  /* 0x00000000ff097424 */ /* 0x000fc800078e00ff */
[----:B0-----:R-:W-:Y:S05]  /*09a0*/  RET.REL.NODEC R8 `(_Z9triangoloPfi) ;  /* 0xfffffff408947950 */ /* 0x001fea0003c3ffff */
.L_x_22:
        /* <DEDUP_REMOVED lines=13> */
.L_x_24:


//--------------------- .text._Z16completa_matricePf --------------------------
	.section	.text._Z16completa_matricePf,"ax",@progbits
	.align	128
        .global         _Z16completa_matricePf
        .type           _Z16completa_matricePf,@function
        .size           _Z16completa_matricePf,(.L_x_28 - _Z16completa_matricePf)
        .other          _Z16completa_matricePf,@"STO_CUDA_ENTRY STV_DEFAULT"
_Z16completa_matricePf:
.text._Z16completa_matricePf:
[----:B------:R-:W-:Y:S01]  /*0000*/  LDC R1, c[0x0][0x37c] ;  /* 0x0000df00ff017b82 */ /* 0x000fe20000000800 */
[----:B------:R-:W0:Y:S07]  /*0010*/  S2R R3, SR_TID.Y ;  /* 0x0000000000037919 */ /* 0x000e2e0000002200 */
[----:B------:R-:W0:Y:S01]  /*0020*/  LDC R0, c[0x0][0x364] ;  /* 0x0000d900ff007b82 */ /* 0x000e220000000800 */
[----:B------:R-:W1:Y:S07]  /*0030*/  S2R R5, SR_TID.X ;  /* 0x0000000000057919 */ /* 0x000e6e0000002100 */
[----:B------:R-:W0:Y:S08]  /*0040*/  S2UR UR4, SR_CTAID.Y ;  /* 0x00000000000479c3 */ /* 0x000e300000002600 */
[----:B------:R-:W1:Y:S08]  /*0050*/  S2UR UR5, SR_CTAID.X ;  /* 0x00000000000579c3 */ /* 0x000e700000002500 */
[----:B------:R-:W1:Y:S01]  /*0060*/  LDC R4, c[0x0][0x360] ;  /* 0x0000d800ff047b82 */ /* 0x000e620000000800 */
[----:B------:R-:W2:Y:S01]  /*0070*/  LDCU UR6, c[0x0][0x370] ;  /* 0x00006e00ff0677ac */ /* 0x000ea20008000800 */
[----:B0-----:R-:W-:-:S05]  /*0080*/  IMAD R0, R0, UR4, R3 ;  /* 0x0000000400007c24 */ /* 0x001fca000f8e0203 */
[----:B------:R-:W-:Y:S01]  /*0090*/  ISETP.LT.U32.AND P1, PT, R0, 0x1f4, PT ;  /* 0x000001f40000780c */ /* 0x000fe20003f21070 */
[C---:B-1----:R-:W-:Y:S01]  /*00a0*/  IMAD R5, R4.reuse, UR5, R5 ;  /* 0x0000000504057c24 */ /* 0x042fe2000f8e0205 */
[----:B------:R-:W0:Y:S01]  /*00b0*/  LDCU.64 UR4, c[0x0][0x358] ;  /* 0x00006b00ff0477ac */ /* 0x000e220008000a00 */
[----:B--2---:R-:W-:-:S03]  /*00c0*/  IMAD R4, R4, UR6, RZ ;  /* 0x0000000604047c24 */ /* 0x004fc6000f8e02ff */
[----:B------:R-:W-:-:S13]  /*00d0*/  ISETP.GE.AND P0, PT, R5, 0x1f5, PT ;  /* 0x000001f50500780c */ /* 0x000fda0003f06270 */
[----:B0-----:R-:W-:Y:S05]  /*00e0*/  @!P0 EXIT P1 ;  /* 0x000000000000894d */ /* 0x001fea0000800000 */
[----:B------:R-:W0:Y:S01]  /*00f0*/  LDC.64 R2, c[0x0][0x380] ;  /* 0x0000e000ff027b82 */ /* 0x000e220000000a00 */
[----:B------:R-:W-:-:S04]  /*0100*/  IMAD R5, R0, R4, R5 ;  /* 0x0000000400057224 */ /* 0x000fc800078e0205 */
[----:B0-----:R-:W-:-:S05]  /*0110*/  IMAD.WIDE R2, R5, 0x4, R2 ;  /* 0x0000000405027825 */ /* 0x001fca00078e0202 */
[----:B------:R-:W-:Y:S01]  /*0120*/  STG.E desc[UR4][R2.64], RZ ;  /* 0x000000ff02007986 */ /* 0x000fe2000c101904 */
[----:B------:R-:W-:Y:S05]  /*0130*/  EXIT ;  /* 0x000000000000794d */ /* 0x000fea0003800000 */
.L_x_23:
        /* <DEDUP_REMOVED lines=12> */
.L_x_28:


//--------------------- .nv.shared.reserved.0     --------------------------
	.section	.nv.shared.reserved.0,"aw",@nobits
	.weak		__nv_reservedSMEM_offset_0_alias
	.size		__nv_reservedSMEM_offset_0_alias, 0, 64
	.other		__nv_reservedSMEM_offset_0_alias,@"STO_CUDA_RESERVED_SHARED STV_DEFAULT"
__nv_reservedSMEM_offset_0_alias:
	.zero		0
	.zero		64


//--------------------- .nv.shared._Z7findmaxPfS_iPi --------------------------
	.section	.nv.shared._Z7findmaxPfS_iPi,"aw",@nobits
	.sectionflags	@""
	.align	4
.nv.shared._Z7findmaxPfS_iPi:
	.zero		1280


//--------------------- .nv.constant0._Z8pivotingPfiPi --------------------------
	.section	.nv.constant0._Z8pivotingPfiPi,"a",@progbits
	.sectionflags	@""
	.align	4
.nv.constant0._Z8pivotingPfiPi:
	.zero		920


//--------------------- .nv.constant0._Z7findmaxPfS_iPi --------------------------
	.section	.nv.constant0._Z7findmaxPfS_iPi,"a",@progbits
	.sectionflags	@""
	.align	4
.nv.constant0._Z7findmaxPfS_iPi:
	.zero		928


//--------------------- .nv.constant0._Z9triangoloPfi --------------------------
	.section	.nv.constant0._Z9triangoloPfi,"a",@progbits
	.sectionflags	@""
	.align	4
.nv.constant0._Z9triangoloPfi:
	.zero		908


//--------------------- .nv.constant0._Z16completa_matricePf --------------------------
	.section	.nv.constant0._Z16completa_matricePf,"a",@progbits
	.sectionflags	@""
	.align	4
.nv.constant0._Z16completa_matricePf:
	.zero		904


//--------------------- SYMBOLS --------------------------

	.type		.nv.reservedSmem.offset0,@object
	.size		.nv.reservedSmem.offset0,0x4
	.type		.nv.reservedSmem.cap,@object
	.size		.nv.reservedSmem.cap,0x4
